// auto-generated by cutlass_sweep.gemm — config: {"arch": "sm_90", "cluster_m": 4, "cluster_n": 4, "dtype": "e4m3", "dtype_b": "e4m3", "layout": "nt", "stages": 0, "tile_k": 128, "tile_m": 256, "tile_n": 128}
#include "cutlass/cutlass.h"
#include "cutlass/gemm/collective/collective_builder.hpp"
#include "cutlass/gemm/device/gemm_universal_adapter.h"
#include "cutlass/gemm/kernel/gemm_universal.hpp"
#include "cutlass/epilogue/collective/collective_builder.hpp"

using ElemA = cutlass::float_e4m3_t;
using ElemB = cutlass::float_e4m3_t;
using ElemCD = cutlass::float_e4m3_t;
using Acc  = float;
using TileShape    = cute::Shape<cute::_256, cute::_128, cute::_128>;
using ClusterShape = cute::Shape<cute::_4, cute::_4, cute::_1>;

using CollectiveEpilogue = typename cutlass::epilogue::collective::CollectiveBuilder<
    cutlass::arch::Sm90, cutlass::arch::OpClassTensorOp,
    TileShape, ClusterShape,
    cutlass::epilogue::collective::EpilogueTileAuto,
    Acc, Acc,
    ElemCD, cutlass::layout::RowMajor, 128 / cutlass::sizeof_bits<ElemCD>::value,
    ElemCD, cutlass::layout::RowMajor, 128 / cutlass::sizeof_bits<ElemCD>::value,
    cutlass::epilogue::collective::EpilogueScheduleAuto
  >::CollectiveOp;

using CollectiveMainloop = typename cutlass::gemm::collective::CollectiveBuilder<
    cutlass::arch::Sm90, cutlass::arch::OpClassTensorOp,
    ElemA, cutlass::layout::RowMajor, 128 / cutlass::sizeof_bits<ElemA>::value,
    ElemB, cutlass::layout::ColumnMajor, 128 / cutlass::sizeof_bits<ElemB>::value,
    Acc,
    TileShape, ClusterShape,
    cutlass::gemm::collective::StageCountAutoCarveout<static_cast<int>(sizeof(typename CollectiveEpilogue::SharedStorage))>,
    cutlass::gemm::collective::KernelScheduleAuto
  >::CollectiveOp;

using GemmKernel = cutlass::gemm::kernel::GemmUniversal<
    cute::Shape<int,int,int,int>,
    CollectiveMainloop,
    CollectiveEpilogue
>;
using Gemm = cutlass::gemm::device::GemmUniversalAdapter<GemmKernel>;

// Force the device kernel symbol into the cubin without needing a host main.
auto* _anchor = &cutlass::device_kernel<GemmKernel>;


// ===== COMPILED SASS (sm_90a) =====

	.target	sm_90a

	.elftype	@"ET_EXEC"


//--------------------- .note.nv.tkinfo           --------------------------
	.section	.note.nv.tkinfo,"",@"SHT_NOTE"
	.sectionflags	@"SHF_NOTE_NV_TKINFO"
	.tkinfo
        /*0018*/ 	.word	0x00000002
        /*0030*/ 	.string	""
        /*0030*/ 	.string	"ptxas"
        /*0030*/ 	.string	"Cuda compilation tools, release 13.0, V13.0.88"
        /*0030*/ 	.string	"Build cuda_13.0.r13.0/compiler.36424714_0"
        /*0030*/ 	.string	"-arch sm_90a -m 64 "



//--------------------- .note.nv.cuinfo           --------------------------
	.section	.note.nv.cuinfo,"",@"SHT_NOTE"
	.sectionflags	@"SHF_NOTE_NV_CUINFO"
        /*0018*/ 	.short	0x0002
        /*001a*/ 	.short	0x005a
        /*001c*/ 	.short	0x0082
	.zero		2


//--------------------- .nv.info                  --------------------------
	.section	.nv.info,"",@"SHT_CUDA_INFO"
	.align	4


	//----- nvinfo : EIATTR_REGCOUNT
	.align		4
        /*0000*/ 	.byte	0x04, 0x2f
        /*0002*/ 	.short	(.L_12 - .L_11)
	.align		4
.L_11:
        /*0004*/ 	.word	index@(_ZN7cutlass13device_kernelINS_4gemm6kernel13GemmUniversalIN4cute5tupleIJiiiiEEENS1_10collective13CollectiveMmaINS1_37MainloopSm90TmaGmmaWarpSpecializedFP8ILi4ENS5_IJNS4_1CILi4EEESB_NSA_ILi1EEEEEENS1_35KernelTmaWarpSpecializedCooperativeEEENS5_IJNSA_ILi256EEENSA_ILi128EEESH_EEENS_12float_e4m3_tENS5_IJlSC_lEEESJ_SK_NS4_8TiledMMAINS4_8MMA_AtomIJNS4_4SM904GMMA31MMA_64x128x32_F32E4M3E4M3_SS_TNILNSO_7ScaleInE1ELSQ_1EEEEEENS4_6LayoutINS5_IJNSA_ILi2EEESC_SC_EEENS5_IJSC_NSA_ILi0EEESW_EEEEENS5_IJNS4_10UnderscoreESZ_SZ_EEEEENS4_23SM90_TMA_LOAD_MULTICASTENS4_14ComposedLayoutINS4_7SwizzleILi3ELi4ELi3EEENS4_18smem_ptr_flag_bitsILi8EEENST_INS5_IJNSA_ILi8EEESH_EEENS5_IJSH_SC_EEEEEEEvNS4_8identityES12_S1C_vS1D_EENS_8epilogue10collective6detail29Sm90TmaWarpSpecializedAdapterINS1G_15DefaultEpilogueISJ_SK_SK_NS1F_6thread17LinearCombinationISJ_Li1EffLNS1K_9ScaleType4KindE0ELNS_15FloatRoundStyleE2ESJ_EENS1_15EpilogueDefaultEEEEEvvEEEEvNT_6ParamsE)
        /*0008*/ 	.word	0x000000a8


	//----- nvinfo : EIATTR_FRAME_SIZE
	.align		4
.L_12:
        /*000c*/ 	.byte	0x04, 0x11
        /*000e*/ 	.short	(.L_14 - .L_13)
	.align		4
.L_13:
        /*0010*/ 	.word	index@(_ZN7cutlass13device_kernelINS_4gemm6kernel13GemmUniversalIN4cute5tupleIJiiiiEEENS1_10collective13CollectiveMmaINS1_37MainloopSm90TmaGmmaWarpSpecializedFP8ILi4ENS5_IJNS4_1CILi4EEESB_NSA_ILi1EEEEEENS1_35KernelTmaWarpSpecializedCooperativeEEENS5_IJNSA_ILi256EEENSA_ILi128EEESH_EEENS_12float_e4m3_tENS5_IJlSC_lEEESJ_SK_NS4_8TiledMMAINS4_8MMA_AtomIJNS4_4SM904GMMA31MMA_64x128x32_F32E4M3E4M3_SS_TNILNSO_7ScaleInE1ELSQ_1EEEEEENS4_6LayoutINS5_IJNSA_ILi2EEESC_SC_EEENS5_IJSC_NSA_ILi0EEESW_EEEEENS5_IJNS4_10UnderscoreESZ_SZ_EEEEENS4_23SM90_TMA_LOAD_MULTICASTENS4_14ComposedLayoutINS4_7SwizzleILi3ELi4ELi3EEENS4_18smem_ptr_flag_bitsILi8EEENST_INS5_IJNSA_ILi8EEESH_EEENS5_IJSH_SC_EEEEEEEvNS4_8identityES12_S1C_vS1D_EENS_8epilogue10collective6detail29Sm90TmaWarpSpecializedAdapterINS1G_15DefaultEpilogueISJ_SK_SK_NS1F_6thread17LinearCombinationISJ_Li1EffLNS1K_9ScaleType4KindE0ELNS_15FloatRoundStyleE2ESJ_EENS1_15EpilogueDefaultEEEEEvvEEEEvNT_6ParamsE)
        /*0014*/ 	.word	0x000000f8


	//----- nvinfo : EIATTR_MIN_STACK_SIZE
	.align		4
.L_14:
        /*0018*/ 	.byte	0x04, 0x12
        /*001a*/ 	.short	(.L_16 - .L_15)
	.align		4
.L_15:
        /*001c*/ 	.word	index@(_ZN7cutlass13device_kernelINS_4gemm6kernel13GemmUniversalIN4cute5tupleIJiiiiEEENS1_10collective13CollectiveMmaINS1_37MainloopSm90TmaGmmaWarpSpecializedFP8ILi4ENS5_IJNS4_1CILi4EEESB_NSA_ILi1EEEEEENS1_35KernelTmaWarpSpecializedCooperativeEEENS5_IJNSA_ILi256EEENSA_ILi128EEESH_EEENS_12float_e4m3_tENS5_IJlSC_lEEESJ_SK_NS4_8TiledMMAINS4_8MMA_AtomIJNS4_4SM904GMMA31MMA_64x128x32_F32E4M3E4M3_SS_TNILNSO_7ScaleInE1ELSQ_1EEEEEENS4_6LayoutINS5_IJNSA_ILi2EEESC_SC_EEENS5_IJSC_NSA_ILi0EEESW_EEEEENS5_IJNS4_10UnderscoreESZ_SZ_EEEEENS4_23SM90_TMA_LOAD_MULTICASTENS4_14ComposedLayoutINS4_7SwizzleILi3ELi4ELi3EEENS4_18smem_ptr_flag_bitsILi8EEENST_INS5_IJNSA_ILi8EEESH_EEENS5_IJSH_SC_EEEEEEEvNS4_8identityES12_S1C_vS1D_EENS_8epilogue10collective6detail29Sm90TmaWarpSpecializedAdapterINS1G_15DefaultEpilogueISJ_SK_SK_NS1F_6thread17LinearCombinationISJ_Li1EffLNS1K_9ScaleType4KindE0ELNS_15FloatRoundStyleE2ESJ_EENS1_15EpilogueDefaultEEEEEvvEEEEvNT_6ParamsE)
        /*0020*/ 	.word	0x000000f8
.L_16:


//--------------------- .nv.compat                --------------------------
	.section	.nv.compat,"",@"SHT_CUDA_COMPAT_INFO"
	.align	4
        /*0000*/ 	.byte	0x02, 0x09, 0x01, 0x00, 0x02, 0x02, 0x04, 0x00, 0x02, 0x05, 0x05, 0x00, 0x03, 0x07, 0x01, 0x01
        /*0010*/ 	.byte	0x02, 0x03, 0x01, 0x00, 0x02, 0x06, 0x01, 0x00, 0x04, 0x0b, 0x08, 0x00, 0x00, 0x00, 0x00, 0x00
        /*0020*/ 	.byte	0x00, 0x00, 0x00, 0x00


//--------------------- .nv.info._ZN7cutlass13device_kernelINS_4gemm6kernel13GemmUniversalIN4cute5tupleIJiiiiEEENS1_10collective13CollectiveMmaINS1_37MainloopSm90TmaGmmaWarpSpecializedFP8ILi4ENS5_IJNS4_1CILi4EEESB_NSA_ILi1EEEEEENS1_35KernelTmaWarpSpecializedCooperativeEEENS5_IJNSA_ILi256EEENSA_ILi128EEESH_EEENS_12float_e4m3_tENS5_IJlSC_lEEESJ_SK_NS4_8TiledMMAINS4_8MMA_AtomIJNS4_4SM904GMMA31MMA_64x128x32_F32E4M3E4M3_SS_TNILNSO_7ScaleInE1ELSQ_1EEEEEENS4_6LayoutINS5_IJNSA_ILi2EEESC_SC_EEENS5_IJSC_NSA_ILi0EEESW_EEEEENS5_IJNS4_10UnderscoreESZ_SZ_EEEEENS4_23SM90_TMA_LOAD_MULTICASTENS4_14ComposedLayoutINS4_7SwizzleILi3ELi4ELi3EEENS4_18smem_ptr_flag_bitsILi8EEENST_INS5_IJNSA_ILi8EEESH_EEENS5_IJSH_SC_EEEEEEEvNS4_8identityES12_S1C_vS1D_EENS_8epilogue10collective6detail29Sm90TmaWarpSpecializedAdapterINS1G_15DefaultEpilogueISJ_SK_SK_NS1F_6thread17LinearCombinationISJ_Li1EffLNS1K_9ScaleType4KindE0ELNS_15FloatRoundStyleE2ESJ_EENS1_15EpilogueDefaultEEEEEvvEEEEvNT_6ParamsE --------------------------
	.section	.nv.info._ZN7cutlass13device_kernelINS_4gemm6kernel13GemmUniversalIN4cute5tupleIJiiiiEEENS1_10collective13CollectiveMmaINS1_37MainloopSm90TmaGmmaWarpSpecializedFP8ILi4ENS5_IJNS4_1CILi4EEESB_NSA_ILi1EEEEEENS1_35KernelTmaWarpSpecializedCooperativeEEENS5_IJNSA_ILi256EEENSA_ILi128EEESH_EEENS_12float_e4m3_tENS5_IJlSC_lEEESJ_SK_NS4_8TiledMMAINS4_8MMA_AtomIJNS4_4SM904GMMA31MMA_64x128x32_F32E4M3E4M3_SS_TNILNSO_7ScaleInE1ELSQ_1EEEEEENS4_6LayoutINS5_IJNSA_ILi2EEESC_SC_EEENS5_IJSC_NSA_ILi0EEESW_EEEEENS5_IJNS4_10UnderscoreESZ_SZ_EEEEENS4_23SM90_TMA_LOAD_MULTICASTENS4_14ComposedLayoutINS4_7SwizzleILi3ELi4ELi3EEENS4_18smem_ptr_flag_bitsILi8EEENST_INS5_IJNSA_ILi8EEESH_EEENS5_IJSH_SC_EEEEEEEvNS4_8identityES12_S1C_vS1D_EENS_8epilogue10collective6detail29Sm90TmaWarpSpecializedAdapterINS1G_15DefaultEpilogueISJ_SK_SK_NS1F_6thread17LinearCombinationISJ_Li1EffLNS1K_9ScaleType4KindE0ELNS_15FloatRoundStyleE2ESJ_EENS1_15EpilogueDefaultEEEEEvvEEEEvNT_6ParamsE,"",@"SHT_CUDA_INFO"
	.sectionflags	@""
	.align	4


	//----- nvinfo : EIATTR_CUDA_API_VERSION
	.align		4
        /*0000*/ 	.byte	0x04, 0x37
        /*0002*/ 	.short	(.L_18 - .L_17)
.L_17:
        /*0004*/ 	.word	0x00000082


	//----- nvinfo : EIATTR_KPARAM_INFO
	.align		4
.L_18:
        /*0008*/ 	.byte	0x04, 0x17
        /*000a*/ 	.short	(.L_20 - .L_19)
.L_19:
        /*000c*/ 	.word	0x00000000
        /*0010*/ 	.short	0x0000
        /*0012*/ 	.short	0x0070
        /*0014*/ 	.byte	0x00, 0xf0, 0x01, 0x10


	//----- nvinfo : EIATTR_SPARSE_MMA_MASK
	.align		4
.L_20:
        /*0018*/ 	.byte	0x03, 0x50
        /*001a*/ 	.short	0x0000


	//----- nvinfo : EIATTR_MAXREG_COUNT
	.align		4
        /*001c*/ 	.byte	0x03, 0x1b
        /*001e*/ 	.short	0x00a8


	//----- nvinfo : EIATTR_NUM_BARRIERS
	.align		4
        /*0020*/ 	.byte	0x02, 0x4c
        /*0022*/ 	.byte	0x01
	.zero		1


	//----- nvinfo : EIATTR_ANNOTATIONS
	.align		4
        /*0024*/ 	.byte	0x04, 0x55
        /*0026*/ 	.short	(.L_22 - .L_21)


	//   ....[0]....
.L_21:
        /*0028*/ 	.word	0x00000001
        /*002c*/ 	.byte	0x30, 0x07, 0x00, 0x00, 0x01, 0x00, 0x00, 0x00, 0x20, 0x08, 0x00, 0x00, 0x01, 0x00, 0x00, 0x00
        /* <DEDUP_REMOVED lines=192> */
        /*0c3c*/ 	.byte	0x90, 0x08, 0x01, 0x00


	//----- nvinfo : EIATTR_MERCURY_ISA_VERSION
	.align		4
.L_22:
        /*0c40*/ 	.byte	0x03, 0x5f
        /*0c42*/ 	.short	0x0101


	//----- nvinfo : EIATTR_INT_WARP_WIDE_INSTR_OFFSETS
	.align		4
        /*0c44*/ 	.byte	0x04, 0x31
        /*0c46*/ 	.short	(.L_24 - .L_23)


	//   ....[0]....
.L_23:
        /*0c48*/ 	.word	0x00000570


	//   ....[1]....
        /*0c4c*/ 	.word	0x00000580


	//   ....[2]....
        /*0c50*/ 	.word	0x00000700


	//   ....[3]....
        /*0c54*/ 	.word	0x00005510


	//----- nvinfo : EIATTR_COOP_GROUP_MASK_REGIDS
	.align		4
.L_24:
        /*0c58*/ 	.byte	0x04, 0x29
        /*0c5a*/ 	.short	(.L_26 - .L_25)


	//   ....[0]....
.L_25:
        /*0c5c*/ 	.word	0xffffffff


	//   ....[1]....
        /*0c60*/ 	.word	0xffffffff


	//   ....[2]....
        /*0c64*/ 	.word	0xffffffff


	//   ....[3]....
        /*0c68*/ 	.word	0xffffffff


	//   ....[4]....
        /*0c6c*/ 	.word	0xffffffff


	//   ....[5]....
        /*0c70*/ 	.word	0xffffffff


	//----- nvinfo : EIATTR_COOP_GROUP_INSTR_OFFSETS
	.align		4
.L_26:
        /*0c74*/ 	.byte	0x04, 0x28
        /*0c76*/ 	.short	(.L_28 - .L_27)


	//   ....[0]....
.L_27:
        /*0c78*/ 	.word	0x00000070


	//   ....[1]....
        /*0c7c*/ 	.word	0x00000080


	//   ....[2]....
        /*0c80*/ 	.word	0x000001a0


	//   ....[3]....
        /*0c84*/ 	.word	0x000003d0


	//   ....[4]....
        /*0c88*/ 	.word	0x00000860


	//   ....[5]....
        /*0c8c*/ 	.word	0x000015e0


	//----- nvinfo : EIATTR_REG_RECONFIG
	.align		4
.L_28:
        /*0c90*/ 	.byte	0x01, 0x54
	.zero		2


	//----- nvinfo : EIATTR_MBARRIER_INSTR_OFFSETS
	.align		4
        /*0c94*/ 	.byte	0x04, 0x39
        /*0c96*/ 	.short	(.L_30 - .L_29)


	//   ....[0]....
.L_29:
        /*0c98*/ 	.word	0x00000340
        /*0c9c*/ 	.word	0x000000ff
        /*0ca0*/ 	.word	0x00000000
        /*0ca4*/ 	.short	0x0100
        /*0ca6*/ 	.byte	0x09
	.zero		1


	//   ....[1]....
        /*0ca8*/ 	.word	0x00000350
        /*0cac*/ 	.word	0x000000ff
        /*0cb0*/ 	.word	0x00000020
        /*0cb4*/ 	.short	0x0100
        /*0cb6*/ 	.byte	0x09
	.zero		1


	//   ....[2]....
        /*0cb8*/ 	.word	0x00000360
        /*0cbc*/ 	.word	0x000000ff
        /*0cc0*/ 	.word	0x00000008
        /*0cc4*/ 	.short	0x0100
        /*0cc6*/ 	.byte	0x09
	.zero		1


	//   ....[3]....
        /*0cc8*/ 	.word	0x00000370
        /*0ccc*/ 	.word	0x000000ff
        /*0cd0*/ 	.word	0x00000028
        /*0cd4*/ 	.short	0x0100
        /*0cd6*/ 	.byte	0x09
	.zero		1


	//   ....[4]....
        /*0cd8*/ 	.word	0x00000380
        /*0cdc*/ 	.word	0x000000ff
        /*0ce0*/ 	.word	0x00000010
        /*0ce4*/ 	.short	0x0100
        /*0ce6*/ 	.byte	0x09
	.zero		1


	//   ....[5]....
        /*0ce8*/ 	.word	0x00000390
        /*0cec*/ 	.word	0x000000ff
        /*0cf0*/ 	.word	0x00000030
        /*0cf4*/ 	.short	0x0100
        /*0cf6*/ 	.byte	0x09
	.zero		1


	//   ....[6]....
        /*0cf8*/ 	.word	0x000003a0
        /*0cfc*/ 	.word	0x000000ff
        /*0d00*/ 	.word	0x00000018
        /*0d04*/ 	.short	0x0100
        /*0d06*/ 	.byte	0x09
	.zero		1


	//   ....[7]....
        /*0d08*/ 	.word	0x000003b0
        /*0d0c*/ 	.word	0x000000ff
        /*0d10*/ 	.word	0x00000038
        /*0d14*/ 	.short	0x0100
        /*0d16*/ 	.byte	0x09
	.zero		1


	//   ....[8]....
        /*0d18*/ 	.word	0x00000780
        /*0d1c*/ 	.word	0x000000ff
        /*0d20*/ 	.word	0x00000050
        /*0d24*/ 	.short	0x0100
        /*0d26*/ 	.byte	0x06
	.zero		1


	//   ....[9]....
        /*0d28*/ 	.word	0x000007e0
        /*0d2c*/ 	.word	0x000000ff
        /*0d30*/ 	.word	0x00000058
        /*0d34*/ 	.short	0x0100
        /*0d36*/ 	.byte	0x06
	.zero		1


	//   ....[10]....
        /*0d38*/ 	.word	0x00001de0
        /*0d3c*/ 	.word	0x000000ff
        /*0d40*/ 	.word	0x00000000
        /*0d44*/ 	.short	0x010a
        /*0d46*/ 	.byte	0x06
	.zero		1


	//   ....[11]....
        /*0d48*/ 	.word	0x00001e20
        /*0d4c*/ 	.word	0x000000ff
        /*0d50*/ 	.word	0x00000000
        /*0d54*/ 	.short	0x010a
        /*0d56*/ 	.byte	0x06
	.zero		1


	//   ....[12]....
        /*0d58*/ 	.word	0x00003190
        /*0d5c*/ 	.word	0x000000ff
        /*0d60*/ 	.word	0x00000000
        /*0d64*/ 	.short	0x010a
        /*0d66*/ 	.byte	0x10
	.zero		1


	//   ....[13]....
        /*0d68*/ 	.word	0x000031d0
        /*0d6c*/ 	.word	0x000000ff
        /*0d70*/ 	.word	0x00000000
        /*0d74*/ 	.short	0x010a
        /*0d76*/ 	.byte	0x10
	.zero		1


	//   ....[14]....
        /*0d78*/ 	.word	0x000043a0
        /*0d7c*/ 	.word	0x000000e5
        /*0d80*/ 	.word	0x00000000
        /*0d84*/ 	.short	0x0101
        /*0d86*/ 	.byte	0x3f
	.zero		1


	//   ....[15]....
        /*0d88*/ 	.word	0x000055b0
        /*0d8c*/ 	.word	0x00000018
        /*0d90*/ 	.word	0x00000000
        /*0d94*/ 	.short	0x0101
        /*0d96*/ 	.byte	0x3f
	.zero		1


	//   ....[16]....
        /*0d98*/ 	.word	0x0000fa60
        /*0d9c*/ 	.word	0x0000000b
        /*0da0*/ 	.word	0x00000020
        /*0da4*/ 	.short	0x010a
        /*0da6*/ 	.byte	0x3f
	.zero		1


	//   ....[17]....
        /*0da8*/ 	.word	0x0000fea0
        /*0dac*/ 	.word	0x00000003
        /*0db0*/ 	.word	0x00000058
        /*0db4*/ 	.short	0x0101
        /*0db6*/ 	.byte	0x3f
	.zero		1


	//   ....[18]....
        /*0db8*/ 	.word	0x000105e0
        /*0dbc*/ 	.word	0x00000007
        /*0dc0*/ 	.word	0x00000000
        /*0dc4*/ 	.short	0x010a
        /*0dc6*/ 	.byte	0x3f
	.zero		1


	//   ....[19]....
        /*0dc8*/ 	.word	0x00010660
        /*0dcc*/ 	.word	0x00000009
        /*0dd0*/ 	.word	0x00000000
        /*0dd4*/ 	.short	0x010a
        /*0dd6*/ 	.byte	0x3f
	.zero		1


	//   ....[20]....
        /*0dd8*/ 	.word	0x000106f0
        /*0ddc*/ 	.word	0x00000006
        /*0de0*/ 	.word	0x00000000
        /*0de4*/ 	.short	0x010a
        /*0de6*/ 	.byte	0x3f
	.zero		1


	//   ....[21]....
        /*0de8*/ 	.word	0x00010780
        /*0dec*/ 	.word	0x00000003
        /*0df0*/ 	.word	0x00000000
        /*0df4*/ 	.short	0x010a
        /*0df6*/ 	.byte	0x3f
	.zero		1


	//   ....[22]....
        /*0df8*/ 	.word	0x000107f0
        /*0dfc*/ 	.word	0x00000003
        /*0e00*/ 	.word	0x00000000
        /*0e04*/ 	.short	0x010a
        /*0e06*/ 	.byte	0x3f
	.zero		1


	//   ....[23]....
        /*0e08*/ 	.word	0x00010860
        /*0e0c*/ 	.word	0x00000000
        /*0e10*/ 	.word	0x00000000
        /*0e14*/ 	.short	0x010a
        /*0e16*/ 	.byte	0x3f
	.zero		1


	//   ....[24]....
        /*0e18*/ 	.word	0x00010940
        /*0e1c*/ 	.word	0x0000000b
        /*0e20*/ 	.word	0x00000020
        /*0e24*/ 	.short	0x010a
        /*0e26*/ 	.byte	0x3f
	.zero		1


	//   ....[25]....
        /*0e28*/ 	.word	0x00010a10
        /*0e2c*/ 	.word	0x00000007
        /*0e30*/ 	.word	0x00000000
        /*0e34*/ 	.short	0x010a
        /*0e36*/ 	.byte	0x3f
	.zero		1


	//   ....[26]....
        /*0e38*/ 	.word	0x00010a60
        /*0e3c*/ 	.word	0x00000009
        /*0e40*/ 	.word	0x00000000
        /*0e44*/ 	.short	0x010a
        /*0e46*/ 	.byte	0x3f
	.zero		1


	//   ....[27]....
        /*0e48*/ 	.word	0x00010ab0
        /*0e4c*/ 	.word	0x00000006
        /*0e50*/ 	.word	0x00000000
        /*0e54*/ 	.short	0x010a
        /*0e56*/ 	.byte	0x3f
	.zero		1


	//----- nvinfo : EIATTR_NUM_MBARRIERS
	.align		4
.L_30:
        /*0e58*/ 	.byte	0x03, 0x38
        /*0e5a*/ 	.short	0x000a


	//----- nvinfo : EIATTR_EXIT_INSTR_OFFSETS
	.align		4
        /*0e5c*/ 	.byte	0x04, 0x1c
        /*0e5e*/ 	.short	(.L_32 - .L_31)


	//   ....[0]....
.L_31:
        /*0e60*/ 	.word	0x000009f0


	//   ....[1]....
        /*0e64*/ 	.word	0x00001280


	//   ....[2]....
        /*0e68*/ 	.word	0x0000f020


	//   ....[3]....
        /*0e6c*/ 	.word	0x0000f5b0


	//   ....[4]....
        /*0e70*/ 	.word	0x000107d0


	//----- nvinfo : EIATTR_MAX_THREADS
	.align		4
.L_32:
        /*0e74*/ 	.byte	0x04, 0x05
        /*0e76*/ 	.short	(.L_34 - .L_33)
.L_33:
        /*0e78*/ 	.word	0x00000180
        /*0e7c*/ 	.word	0x00000001
        /*0e80*/ 	.word	0x00000001


	//----- nvinfo : EIATTR_CRS_STACK_SIZE
	.align		4
.L_34:
        /*0e84*/ 	.byte	0x04, 0x1e
        /*0e86*/ 	.short	(.L_36 - .L_35)
.L_35:
        /*0e88*/ 	.word	0x00000000


	//----- nvinfo : EIATTR_CBANK_PARAM_SIZE
	.align		4
.L_36:
        /*0e8c*/ 	.byte	0x03, 0x19
        /*0e8e*/ 	.short	0x0470


	//----- nvinfo : EIATTR_PARAM_CBANK
	.align		4
        /*0e90*/ 	.byte	0x04, 0x0a
        /*0e92*/ 	.short	(.L_38 - .L_37)
	.align		4
.L_37:
        /*0e94*/ 	.word	index@(.nv.constant0._ZN7cutlass13device_kernelINS_4gemm6kernel13GemmUniversalIN4cute5tupleIJiiiiEEENS1_10collective13CollectiveMmaINS1_37MainloopSm90TmaGmmaWarpSpecializedFP8ILi4ENS5_IJNS4_1CILi4EEESB_NSA_ILi1EEEEEENS1_35KernelTmaWarpSpecializedCooperativeEEENS5_IJNSA_ILi256EEENSA_ILi128EEESH_EEENS_12float_e4m3_tENS5_IJlSC_lEEESJ_SK_NS4_8TiledMMAINS4_8MMA_AtomIJNS4_4SM904GMMA31MMA_64x128x32_F32E4M3E4M3_SS_TNILNSO_7ScaleInE1ELSQ_1EEEEEENS4_6LayoutINS5_IJNSA_ILi2EEESC_SC_EEENS5_IJSC_NSA_ILi0EEESW_EEEEENS5_IJNS4_10UnderscoreESZ_SZ_EEEEENS4_23SM90_TMA_LOAD_MULTICASTENS4_14ComposedLayoutINS4_7SwizzleILi3ELi4ELi3EEENS4_18smem_ptr_flag_bitsILi8EEENST_INS5_IJNSA_ILi8EEESH_EEENS5_IJSH_SC_EEEEEEEvNS4_8identityES12_S1C_vS1D_EENS_8epilogue10collective6detail29Sm90TmaWarpSpecializedAdapterINS1G_15DefaultEpilogueISJ_SK_SK_NS1F_6thread17LinearCombinationISJ_Li1EffLNS1K_9ScaleType4KindE0ELNS_15FloatRoundStyleE2ESJ_EENS1_15EpilogueDefaultEEEEEvvEEEEvNT_6ParamsE)
        /*0e98*/ 	.short	0x0210
        /*0e9a*/ 	.short	0x0470


	//----- nvinfo : EIATTR_SW_WAR
	.align		4
.L_38:
        /*0e9c*/ 	.byte	0x04, 0x36
        /*0e9e*/ 	.short	(.L_40 - .L_39)
.L_39:
        /*0ea0*/ 	.word	0x00000008
.L_40:


//--------------------- .nv.callgraph             --------------------------
	.section	.nv.callgraph,"",@"SHT_CUDA_CALLGRAPH"
	.align	4
	.sectionentsize	8
	.align		4
        /*0000*/ 	.word	0x00000000
	.align		4
        /*0004*/ 	.word	0xffffffff
	.align		4
        /*0008*/ 	.word	0x00000000
	.align		4
        /*000c*/ 	.word	0xfffffffe
	.align		4
        /*0010*/ 	.word	0x00000000
	.align		4
        /*0014*/ 	.word	0xfffffffd
	.align		4
        /*0018*/ 	.word	0x00000000
	.align		4
        /*001c*/ 	.word	0xfffffffc


//--------------------- .nv.constant4             --------------------------
	.section	.nv.constant4,"a",@progbits
	.align	8
	.align		8
.nv.constant4:
        /*0000*/ 	.dword	_ZN40_INTERNAL_b305f51b_4_k_cu_f1a5fb33_185554cuda3std3__45__cpo5beginE
	.align		8
        /*0008*/ 	.dword	_ZN40_INTERNAL_b305f51b_4_k_cu_f1a5fb33_185554cuda3std3__45__cpo3endE
	.align		8
        /*0010*/ 	.dword	_ZN40_INTERNAL_b305f51b_4_k_cu_f1a5fb33_185554cuda3std3__45__cpo6cbeginE
	.align		8
        /*0018*/ 	.dword	_ZN40_INTERNAL_b305f51b_4_k_cu_f1a5fb33_185554cuda3std3__45__cpo4cendE
	.align		8
        /*0020*/ 	.dword	_ZN40_INTERNAL_b305f51b_4_k_cu_f1a5fb33_185554cuda3std3__442_GLOBAL__N__b305f51b_4_k_cu_f1a5fb33_185556ignoreE
	.align		8
        /*0028*/ 	.dword	_ZN40_INTERNAL_b305f51b_4_k_cu_f1a5fb33_185554cuda3std3__419piecewise_constructE
	.align		8
        /*0030*/ 	.dword	_ZN40_INTERNAL_b305f51b_4_k_cu_f1a5fb33_185554cuda3std3__48in_placeE
	.align		8
        /*0038*/ 	.dword	_ZN40_INTERNAL_b305f51b_4_k_cu_f1a5fb33_185554cuda3std6ranges3__45__cpo4swapE
	.align		8
        /*0040*/ 	.dword	_ZN40_INTERNAL_b305f51b_4_k_cu_f1a5fb33_185554cuda3std6ranges3__45__cpo9iter_moveE
	.align		8
        /*0048*/ 	.dword	_ZN40_INTERNAL_b305f51b_4_k_cu_f1a5fb33_185554cute7productE
	.align		8
        /*0050*/ 	.dword	_ZN40_INTERNAL_b305f51b_4_k_cu_f1a5fb33_185554cute1_E


//--------------------- .text._ZN7cutlass13device_kernelINS_4gemm6kernel13GemmUniversalIN4cute5tupleIJiiiiEEENS1_10collective13CollectiveMmaINS1_37MainloopSm90TmaGmmaWarpSpecializedFP8ILi4ENS5_IJNS4_1CILi4EEESB_NSA_ILi1EEEEEENS1_35KernelTmaWarpSpecializedCooperativeEEENS5_IJNSA_ILi256EEENSA_ILi128EEESH_EEENS_12float_e4m3_tENS5_IJlSC_lEEESJ_SK_NS4_8TiledMMAINS4_8MMA_AtomIJNS4_4SM904GMMA31MMA_64x128x32_F32E4M3E4M3_SS_TNILNSO_7ScaleInE1ELSQ_1EEEEEENS4_6LayoutINS5_IJNSA_ILi2EEESC_SC_EEENS5_IJSC_NSA_ILi0EEESW_EEEEENS5_IJNS4_10UnderscoreESZ_SZ_EEEEENS4_23SM90_TMA_LOAD_MULTICASTENS4_14ComposedLayoutINS4_7SwizzleILi3ELi4ELi3EEENS4_18smem_ptr_flag_bitsILi8EEENST_INS5_IJNSA_ILi8EEESH_EEENS5_IJSH_SC_EEEEEEEvNS4_8identityES12_S1C_vS1D_EENS_8epilogue10collective6detail29Sm90TmaWarpSpecializedAdapterINS1G_15DefaultEpilogueISJ_SK_SK_NS1F_6thread17LinearCombinationISJ_Li1EffLNS1K_9ScaleType4KindE0ELNS_15FloatRoundStyleE2ESJ_EENS1_15EpilogueDefaultEEEEEvvEEEEvNT_6ParamsE --------------------------
	.section	.text._ZN7cutlass13device_kernelINS_4gemm6kernel13GemmUniversalIN4cute5tupleIJiiiiEEENS1_10collective13CollectiveMmaINS1_37MainloopSm90TmaGmmaWarpSpecializedFP8ILi4ENS5_IJNS4_1CILi4EEESB_NSA_ILi1EEEEEENS1_35KernelTmaWarpSpecializedCooperativeEEENS5_IJNSA_ILi256EEENSA_ILi128EEESH_EEENS_12float_e4m3_tENS5_IJlSC_lEEESJ_SK_NS4_8TiledMMAINS4_8MMA_AtomIJNS4_4SM904GMMA31MMA_64x128x32_F32E4M3E4M3_SS_TNILNSO_7ScaleInE1ELSQ_1EEEEEENS4_6LayoutINS5_IJNSA_ILi2EEESC_SC_EEENS5_IJSC_NSA_ILi0EEESW_EEEEENS5_IJNS4_10UnderscoreESZ_SZ_EEEEENS4_23SM90_TMA_LOAD_MULTICASTENS4_14ComposedLayoutINS4_7SwizzleILi3ELi4ELi3EEENS4_18smem_ptr_flag_bitsILi8EEENST_INS5_IJNSA_ILi8EEESH_EEENS5_IJSH_SC_EEEEEEEvNS4_8identityES12_S1C_vS1D_EENS_8epilogue10collective6detail29Sm90TmaWarpSpecializedAdapterINS1G_15DefaultEpilogueISJ_SK_SK_NS1F_6thread17LinearCombinationISJ_Li1EffLNS1K_9ScaleType4KindE0ELNS_15FloatRoundStyleE2ESJ_EENS1_15EpilogueDefaultEEEEEvvEEEEvNT_6ParamsE,"ax",@progbits
	.align	128
.text._ZN7cutlass13device_kernelINS_4gemm6kernel13GemmUniversalIN4cute5tupleIJiiiiEEENS1_10collective13CollectiveMmaINS1_37MainloopSm90TmaGmmaWarpSpecializedFP8ILi4ENS5_IJNS4_1CILi4EEESB_NSA_ILi1EEEEEENS1_35KernelTmaWarpSpecializedCooperativeEEENS5_IJNSA_ILi256EEENSA_ILi128EEESH_EEENS_12float_e4m3_tENS5_IJlSC_lEEESJ_SK_NS4_8TiledMMAINS4_8MMA_AtomIJNS4_4SM904GMMA31MMA_64x128x32_F32E4M3E4M3_SS_TNILNSO_7ScaleInE1ELSQ_1EEEEEENS4_6LayoutINS5_IJNSA_ILi2EEESC_SC_EEENS5_IJSC_NSA_ILi0EEESW_EEEEENS5_IJNS4_10UnderscoreESZ_SZ_EEEEENS4_23SM90_TMA_LOAD_MULTICASTENS4_14ComposedLayoutINS4_7SwizzleILi3ELi4ELi3EEENS4_18smem_ptr_flag_bitsILi8EEENST_INS5_IJNSA_ILi8EEESH_EEENS5_IJSH_SC_EEEEEEEvNS4_8identityES12_S1C_vS1D_EENS_8epilogue10collective6detail29Sm90TmaWarpSpecializedAdapterINS1G_15DefaultEpilogueISJ_SK_SK_NS1F_6thread17LinearCombinationISJ_Li1EffLNS1K_9ScaleType4KindE0ELNS_15FloatRoundStyleE2ESJ_EENS1_15EpilogueDefaultEEEEEvvEEEEvNT_6ParamsE:
        .type           _ZN7cutlass13device_kernelINS_4gemm6kernel13GemmUniversalIN4cute5tupleIJiiiiEEENS1_10collective13CollectiveMmaINS1_37MainloopSm90TmaGmmaWarpSpecializedFP8ILi4ENS5_IJNS4_1CILi4EEESB_NSA_ILi1EEEEEENS1_35KernelTmaWarpSpecializedCooperativeEEENS5_IJNSA_ILi256EEENSA_ILi128EEESH_EEENS_12float_e4m3_tENS5_IJlSC_lEEESJ_SK_NS4_8TiledMMAINS4_8MMA_AtomIJNS4_4SM904GMMA31MMA_64x128x32_F32E4M3E4M3_SS_TNILNSO_7ScaleInE1ELSQ_1EEEEEENS4_6LayoutINS5_IJNSA_ILi2EEESC_SC_EEENS5_IJSC_NSA_ILi0EEESW_EEEEENS5_IJNS4_10UnderscoreESZ_SZ_EEEEENS4_23SM90_TMA_LOAD_MULTICASTENS4_14ComposedLayoutINS4_7SwizzleILi3ELi4ELi3EEENS4_18smem_ptr_flag_bitsILi8EEENST_INS5_IJNSA_ILi8EEESH_EEENS5_IJSH_SC_EEEEEEEvNS4_8identityES12_S1C_vS1D_EENS_8epilogue10collective6detail29Sm90TmaWarpSpecializedAdapterINS1G_15DefaultEpilogueISJ_SK_SK_NS1F_6thread17LinearCombinationISJ_Li1EffLNS1K_9ScaleType4KindE0ELNS_15FloatRoundStyleE2ESJ_EENS1_15EpilogueDefaultEEEEEvvEEEEvNT_6ParamsE,@function
        .size           _ZN7cutlass13device_kernelINS_4gemm6kernel13GemmUniversalIN4cute5tupleIJiiiiEEENS1_10collective13CollectiveMmaINS1_37MainloopSm90TmaGmmaWarpSpecializedFP8ILi4ENS5_IJNS4_1CILi4EEESB_NSA_ILi1EEEEEENS1_35KernelTmaWarpSpecializedCooperativeEEENS5_IJNSA_ILi256EEENSA_ILi128EEESH_EEENS_12float_e4m3_tENS5_IJlSC_lEEESJ_SK_NS4_8TiledMMAINS4_8MMA_AtomIJNS4_4SM904GMMA31MMA_64x128x32_F32E4M3E4M3_SS_TNILNSO_7ScaleInE1ELSQ_1EEEEEENS4_6LayoutINS5_IJNSA_ILi2EEESC_SC_EEENS5_IJSC_NSA_ILi0EEESW_EEEEENS5_IJNS4_10UnderscoreESZ_SZ_EEEEENS4_23SM90_TMA_LOAD_MULTICASTENS4_14ComposedLayoutINS4_7SwizzleILi3ELi4ELi3EEENS4_18smem_ptr_flag_bitsILi8EEENST_INS5_IJNSA_ILi8EEESH_EEENS5_IJSH_SC_EEEEEEEvNS4_8identityES12_S1C_vS1D_EENS_8epilogue10collective6detail29Sm90TmaWarpSpecializedAdapterINS1G_15DefaultEpilogueISJ_SK_SK_NS1F_6thread17LinearCombinationISJ_Li1EffLNS1K_9ScaleType4KindE0ELNS_15FloatRoundStyleE2ESJ_EENS1_15EpilogueDefaultEEEEEvvEEEEvNT_6ParamsE,(.L_x_332 - _ZN7cutlass13device_kernelINS_4gemm6kernel13GemmUniversalIN4cute5tupleIJiiiiEEENS1_10collective13CollectiveMmaINS1_37MainloopSm90TmaGmmaWarpSpecializedFP8ILi4ENS5_IJNS4_1CILi4EEESB_NSA_ILi1EEEEEENS1_35KernelTmaWarpSpecializedCooperativeEEENS5_IJNSA_ILi256EEENSA_ILi128EEESH_EEENS_12float_e4m3_tENS5_IJlSC_lEEESJ_SK_NS4_8TiledMMAINS4_8MMA_AtomIJNS4_4SM904GMMA31MMA_64x128x32_F32E4M3E4M3_SS_TNILNSO_7ScaleInE1ELSQ_1EEEEEENS4_6LayoutINS5_IJNSA_ILi2EEESC_SC_EEENS5_IJSC_NSA_ILi0EEESW_EEEEENS5_IJNS4_10UnderscoreESZ_SZ_EEEEENS4_23SM90_TMA_LOAD_MULTICASTENS4_14ComposedLayoutINS4_7SwizzleILi3ELi4ELi3EEENS4_18smem_ptr_flag_bitsILi8EEENST_INS5_IJNSA_ILi8EEESH_EEENS5_IJSH_SC_EEEEEEEvNS4_8identityES12_S1C_vS1D_EENS_8epilogue10collective6detail29Sm90TmaWarpSpecializedAdapterINS1G_15DefaultEpilogueISJ_SK_SK_NS1F_6thread17LinearCombinationISJ_Li1EffLNS1K_9ScaleType4KindE0ELNS_15FloatRoundStyleE2ESJ_EENS1_15EpilogueDefaultEEEEEvvEEEEvNT_6ParamsE)
        .other          _ZN7cutlass13device_kernelINS_4gemm6kernel13GemmUniversalIN4cute5tupleIJiiiiEEENS1_10collective13CollectiveMmaINS1_37MainloopSm90TmaGmmaWarpSpecializedFP8ILi4ENS5_IJNS4_1CILi4EEESB_NSA_ILi1EEEEEENS1_35KernelTmaWarpSpecializedCooperativeEEENS5_IJNSA_ILi256EEENSA_ILi128EEESH_EEENS_12float_e4m3_tENS5_IJlSC_lEEESJ_SK_NS4_8TiledMMAINS4_8MMA_AtomIJNS4_4SM904GMMA31MMA_64x128x32_F32E4M3E4M3_SS_TNILNSO_7ScaleInE1ELSQ_1EEEEEENS4_6LayoutINS5_IJNSA_ILi2EEESC_SC_EEENS5_IJSC_NSA_ILi0EEESW_EEEEENS5_IJNS4_10UnderscoreESZ_SZ_EEEEENS4_23SM90_TMA_LOAD_MULTICASTENS4_14ComposedLayoutINS4_7SwizzleILi3ELi4ELi3EEENS4_18smem_ptr_flag_bitsILi8EEENST_INS5_IJNSA_ILi8EEESH_EEENS5_IJSH_SC_EEEEEEEvNS4_8identityES12_S1C_vS1D_EENS_8epilogue10collective6detail29Sm90TmaWarpSpecializedAdapterINS1G_15DefaultEpilogueISJ_SK_SK_NS1F_6thread17LinearCombinationISJ_Li1EffLNS1K_9ScaleType4KindE0ELNS_15FloatRoundStyleE2ESJ_EENS1_15EpilogueDefaultEEEEEvvEEEEvNT_6ParamsE,@"STO_CUDA_ENTRY STV_DEFAULT"
_ZN7cutlass13device_kernelINS_4gemm6kernel13GemmUniversalIN4cute5tupleIJiiiiEEENS1_10collective13CollectiveMmaINS1_37MainloopSm90TmaGmmaWarpSpecializedFP8ILi4ENS5_IJNS4_1CILi4EEESB_NSA_ILi1EEEEEENS1_35KernelTmaWarpSpecializedCooperativeEEENS5_IJNSA_ILi256EEENSA_ILi128EEESH_EEENS_12float_e4m3_tENS5_IJlSC_lEEESJ_SK_NS4_8TiledMMAINS4_8MMA_AtomIJNS4_4SM904GMMA31MMA_64x128x32_F32E4M3E4M3_SS_TNILNSO_7ScaleInE1ELSQ_1EEEEEENS4_6LayoutINS5_IJNSA_ILi2EEESC_SC_EEENS5_IJSC_NSA_ILi0EEESW_EEEEENS5_IJNS4_10UnderscoreESZ_SZ_EEEEENS4_23SM90_TMA_LOAD_MULTICASTENS4_14ComposedLayoutINS4_7SwizzleILi3ELi4ELi3EEENS4_18smem_ptr_flag_bitsILi8EEENST_INS5_IJNSA_ILi8EEESH_EEENS5_IJSH_SC_EEEEEEEvNS4_8identityES12_S1C_vS1D_EENS_8epilogue10collective6detail29Sm90TmaWarpSpecializedAdapterINS1G_15DefaultEpilogueISJ_SK_SK_NS1F_6thread17LinearCombinationISJ_Li1EffLNS1K_9ScaleType4KindE0ELNS_15FloatRoundStyleE2ESJ_EENS1_15EpilogueDefaultEEEEEvvEEEEvNT_6ParamsE:
[----:B------:R-:W0:Y:S02]  /*0000*/  LDC R1, c[0x0][0x28] ;  /* 0x00000a00ff017b82 */ /* 0x000e240000000800 */
[----:B0-----:R-:W-:Y:S01]  /*0010*/  VIADD R1, R1, 0xffffff08 ;  /* 0xffffff0801017836 */ /* 0x001fe20000000000 */
[----:B------:R-:W0:Y:S01]  /*0020*/  S2R R4, SR_TID.X ;  /* 0x0000000000047919 */ /* 0x000e220000002100 */
[----:B------:R-:W-:Y:S01]  /*0030*/  ELECT P0, URZ, PT ;  /* 0x00000000003f782f */ /* 0x000fe20003800000 */
[----:B------:R-:W-:Y:S01]  /*0040*/  BSSY B0, `(.L_x_0) ;  /* 0x0000015000007945 */ /* 0x000fe20003800000 */
[--C-:B0-----:R-:W-:Y:S02]  /*0050*/  SHF.R.U32.HI R0, RZ, 0x5, R4.reuse ;  /* 0x00000005ff007819 */ /* 0x101fe40000011604 */
[----:B------:R-:W-:-:S03]  /*0060*/  SHF.R.U32.HI R2, RZ, 0x7, R4 ;  /* 0x00000007ff027819 */ /* 0x000fc60000011604 */
[----:B------:R-:W0:Y:S04]  /*0070*/  SHFL.IDX PT, R3, R0, RZ, 0x1f ;  /* 0x00001fff00037589 */ /* 0x000e2800000e0000 */
[----:B------:R-:W1:Y:S01]  /*0080*/  SHFL.IDX PT, R2, R2, RZ, 0x1f ;  /* 0x00001fff02027589 */ /* 0x000e6200000e0000 */
[----:B0-----:R-:W-:Y:S02]  /*0090*/  R2UR UR4, R3 ;  /* 0x00000000030472ca */ /* 0x001fe400000e0000 */
[----:B-1----:R-:W-:-:S11]  /*00a0*/  R2UR UR6, R2 ;  /* 0x00000000020672ca */ /* 0x002fd600000e0000 */
[----:B------:R-:W-:Y:S02]  /*00b0*/  USHF.R.S32.HI UR5, URZ, 0x1f, UR4 ;  /* 0x0000001f3f057899 */ /* 0x000fe40008011404 */
[----:B------:R-:W-:Y:S02]  /*00c0*/  ISETP.NE.OR P0, PT, RZ, UR4, !P0 ;  /* 0x00000004ff007c0c */ /* 0x000fe4000c705670 */
[----:B------:R-:W-:-:S04]  /*00d0*/  ULEA.HI UR5, UR5, UR4, URZ, 0x2 ;  /* 0x0000000405057291 */ /* 0x000fc8000f8f103f */
[----:B------:R-:W-:-:S04]  /*00e0*/  ULOP3.LUT UR5, UR5, 0xfffffffc, URZ, 0xc0, !UPT ;  /* 0xfffffffc05057892 */ /* 0x000fc8000f8ec03f */
[----:B------:R-:W-:-:S03]  /*00f0*/  UIADD3 UR8, UR4, -UR5, URZ ;  /* 0x8000000504087290 */ /* 0x000fc6000fffe03f */
[----:B------:R-:W-:Y:S09]  /*0100*/  @P0 BRA `(.L_x_1) ;  /* 0x0000000000200947 */ /* 0x000ff20003800000 */
[----:B------:R-:W-:Y:S02]  /*0110*/  ULDC.64 UR4, c[0x0][0x198] ;  /* 0x0000660000047ab9 */ /* 0x000fe40000000a00 */
[----:B------:R-:W-:Y:S02]  /*0120*/  UIADD3 UR10, UP0, UR4, 0xf0, URZ ;  /* 0x000000f0040a7890 */ /* 0x000fe4000ff1e03f */
[----:B------:R-:W-:Y:S02]  /*0130*/  UIADD3 UR4, UP1, UR4, 0x1f0, URZ ;  /* 0x000001f004047890 */ /* 0x000fe4000ff3e03f */
[----:B------:R-:W-:Y:S02]  /*0140*/  UIADD3.X UR11, URZ, UR5, URZ, UP0, !UPT ;  /* 0x000000053f0b7290 */ /* 0x000fe400087fe43f */
[----:B------:R-:W-:-:S07]  /*0150*/  UIADD3.X UR5, URZ, UR5, URZ, UP1, !UPT ;  /* 0x000000053f057290 */ /* 0x000fce0008ffe43f */
[----:B------:R0:W-:Y:S02]  /*0160*/  UTMACCTL.PF [UR10] ;  /* 0x000000000a0079b9 */ /* 0x0001e40008040000 */
[----:B------:R0:W-:Y:S02]  /*0170*/  UTMACCTL.PF [UR4] ;  /* 0x00000000040079b9 */ /* 0x0001e40008040000 */
[----:B0-----:R-:W-:Y:S01]  /*0180*/  NOP ;  /* 0x0000000000007918 */ /* 0x001fe20000000000 */
.L_x_1:
[----:B------:R-:W-:Y:S05]  /*0190*/  BSYNC B0 ;  /* 0x0000000000007941 */ /* 0x000fea0003800000 */
.L_x_0:
[----:B------:R-:W0:Y:S01]  /*01a0*/  SHFL.IDX PT, R3, R0, RZ, 0x1f ;  /* 0x00001fff00037589 */ /* 0x000e2200000e0000 */
[----:B------:R-:W-:Y:S01]  /*01b0*/  UISETP.NE.AND UP0, UPT, UR8, 0x3, UPT ;  /* 0x000000030800788c */ /* 0x000fe2000bf05270 */
[----:B------:R-:W-:Y:S01]  /*01c0*/  SHF.R.S32.HI R2, RZ, 0x1f, R4 ;  /* 0x0000001fff027819 */ /* 0x000fe20000011404 */
[----:B------:R-:W-:Y:S02]  /*01d0*/  UIADD3 UR10, UR6, -0x1, URZ ;  /* 0xffffffff060a7890 */ /* 0x000fe4000fffe03f */
[----:B------:R-:W-:Y:S01]  /*01e0*/  ISETP.NE.AND P1, PT, RZ, UR6, PT ;  /* 0x00000006ff007c0c */ /* 0x000fe2000bf25270 */
[----:B------:R-:W-:Y:S01]  /*01f0*/  UISETP.EQ.OR UP0, UPT, UR8, URZ, !UP0 ;  /* 0x0000003f0800728c */ /* 0x000fe2000c702670 */
[----:B------:R-:W-:Y:S01]  /*0200*/  LEA.HI R2, R2, R4, RZ, 0x7 ;  /* 0x0000000402027211 */ /* 0x000fe200078f38ff */
[----:B------:R-:W-:Y:S02]  /*0210*/  UISETP.GE.U32.AND UP1, UPT, UR10, 0x2, UPT ;  /* 0x000000020a00788c */ /* 0x000fe4000bf26070 */
[----:B------:R-:W-:-:S04]  /*0220*/  UISETP.EQ.AND UP0, UPT, UR6, URZ, UP0 ;  /* 0x0000003f0600728c */ /* 0x000fc80008702270 */
[----:B------:R-:W-:-:S04]  /*0230*/  USEL UR13, URZ, 0x1, !UP0 ;  /* 0x000000013f0d7887 */ /* 0x000fc8000c000000 */
[----:B------:R-:W-:Y:S01]  /*0240*/  USEL UR13, UR13, 0x2, UP1 ;  /* 0x000000020d0d7887 */ /* 0x000fe20008800000 */
[----:B0-----:R-:W-:-:S13]  /*0250*/  ISETP.NE.AND P0, PT, R3, RZ, PT ;  /* 0x000000ff0300720c */ /* 0x001fda0003f05270 */
[----:B------:R-:W-:Y:S05]  /*0260*/  @P0 BRA `(.L_x_2) ;  /* 0x0000000000580947 */ /* 0x000fea0003800000 */
[----:B------:R-:W0:Y:S01]  /*0270*/  S2UR UR9, SR_CgaCtaId ;  /* 0x00000000000979c3 */ /* 0x000e220000008800 */
[----:B------:R-:W-:Y:S01]  /*0280*/  UMOV UR4, 0x400 ;  /* 0x0000040000047882 */ /* 0x000fe20000000000 */
[----:B------:R-:W-:Y:S01]  /*0290*/  UMOV UR5, 0x1 ;  /* 0x0000000100057882 */ /* 0x000fe20000000000 */
[----:B------:R-:W-:Y:S01]  /*02a0*/  UMOV UR6, 0xe ;  /* 0x0000000e00067882 */ /* 0x000fe20000000000 */
[----:B------:R-:W-:Y:S01]  /*02b0*/  ELECT P0, URZ, PT ;  /* 0x00000000003f782f */ /* 0x000fe20003800000 */
[----:B------:R-:W-:-:S04]  /*02c0*/  UIADD3 UR6, -UR6, 0x100000, URZ ;  /* 0x0010000006067890 */ /* 0x000fc8000fffe13f */
[----:B------:R-:W-:Y:S02]  /*02d0*/  USHF.L.U32 UR7, UR6, 0xb, URZ ;  /* 0x0000000b06077899 */ /* 0x000fe4000800063f */
[----:B------:R-:W-:Y:S02]  /*02e0*/  USHF.L.U32 UR6, UR6, 0x1, URZ ;  /* 0x0000000106067899 */ /* 0x000fe4000800063f */
[----:B0-----:R-:W-:Y:S02]  /*02f0*/  ULEA UR9, UR9, UR4, 0x18 ;  /* 0x0000000409097291 */ /* 0x001fe4000f8ec03f */
[----:B------:R-:W-:-:S04]  /*0300*/  UIADD3 UR4, -UR5, 0x100000, URZ ;  /* 0x0010000005047890 */ /* 0x000fc8000fffe13f */
[----:B------:R-:W-:Y:S02]  /*0310*/  USHF.L.U32 UR5, UR4, 0xb, URZ ;  /* 0x0000000b04057899 */ /* 0x000fe4000800063f */
[----:B------:R-:W-:Y:S01]  /*0320*/  USHF.L.U32 UR4, UR4, 0x1, URZ ;  /* 0x0000000104047899 */ /* 0x000fe2000800063f */
[----:B------:R-:W0:Y:S11]  /*0330*/  FENCE.VIEW.ASYNC.S ;  /* 0x00000000000073c6 */ /* 0x000e360000000000 */
[----:B0-----:R0:W1:Y:S01]  /*0340*/  SYNCS.EXCH.64 URZ, [UR9], UR4 ;  /* 0x00000004093f75b2 */ /* 0x0010620008000100 */
[----:B------:R0:W2:Y:S01]  /*0350*/  SYNCS.EXCH.64 URZ, [UR9+0x20], UR6 ;  /* 0x00002006093f75b2 */ /* 0x0000a20008000100 */
[----:B------:R0:W3:Y:S01]  /*0360*/  SYNCS.EXCH.64 URZ, [UR9+0x8], UR4 ;  /* 0x00000804093f75b2 */ /* 0x0000e20008000100 */
[----:B------:R0:W4:Y:S01]  /*0370*/  SYNCS.EXCH.64 URZ, [UR9+0x28], UR6 ;  /* 0x00002806093f75b2 */ /* 0x0001220008000100 */
[----:B------:R0:W0:Y:S01]  /*0380*/  SYNCS.EXCH.64 URZ, [UR9+0x10], UR4 ;  /* 0x00001004093f75b2 */ /* 0x0000220008000100 */
[----:B------:R0:W0:Y:S01]  /*0390*/  SYNCS.EXCH.64 URZ, [UR9+0x30], UR6 ;  /* 0x00003006093f75b2 */ /* 0x0000220008000100 */
[----:B------:R0:W0:Y:S01]  /*03a0*/  SYNCS.EXCH.64 URZ, [UR9+0x18], UR4 ;  /* 0x00001804093f75b2 */ /* 0x0000220008000100 */
[----:B------:R0:W0:Y:S01]  /*03b0*/  SYNCS.EXCH.64 URZ, [UR9+0x38], UR6 ;  /* 0x00003806093f75b2 */ /* 0x0000220008000100 */
[----:B------:R-:W-:Y:S01]  /*03c0*/  NOP ;  /* 0x0000000000007918 */ /* 0x000fe20000000000 */
.L_x_2:
[----:B------:R-:W5:Y:S01]  /*03d0*/  SHFL.IDX PT, R0, R0, RZ, 0x1f ;  /* 0x00001fff00007589 */ /* 0x000f6200000e0000 */
[----:B0-----:R-:W0:Y:S01]  /*03e0*/  S2UR UR9, SR_CTAID.X ;  /* 0x00000000000979c3 */ /* 0x001e220000002500 */
[----:B------:R-:W-:Y:S02]  /*03f0*/  LOP3.LUT R2, R2, 0xffffff80, RZ, 0xc0, !PT ;  /* 0xffffff8002027812 */ /* 0x000fe400078ec0ff */
[----:B------:R-:W-:Y:S02]  /*0400*/  ELECT P0, URZ, PT ;  /* 0x00000000003f782f */ /* 0x000fe40003800000 */
[----:B------:R-:W-:Y:S01]  /*0410*/  SHF.R.S32.HI R8, RZ, 0x1f, R3 ;  /* 0x0000001fff087819 */ /* 0x000fe20000011403 */
[----:B------:R-:W-:Y:S01]  /*0420*/  ULDC UR4, c[0x0][0x150] ;  /* 0x0000540000047ab9 */ /* 0x000fe20000000800 */
[----:B------:R-:W-:Y:S01]  /*0430*/  NOP ;  /* 0x0000000000007918 */ /* 0x000fe20000000000 */
[----:B------:R-:W-:Y:S01]  /*0440*/  IMAD.IADD R4, R4, 0x1, -R2 ;  /* 0x0000000104047824 */ /* 0x000fe200078e0a02 */
[----:B------:R-:W-:Y:S01]  /*0450*/  LEA.HI R8, R8, R3, RZ, 0x2 ;  /* 0x0000000308087211 */ /* 0x000fe200078f10ff */
[----:B------:R-:W1:Y:S01]  /*0460*/  S2R R2, SR_CTAID.Y ;  /* 0x0000000000027919 */ /* 0x000e620000002600 */
[----:B------:R-:W2:Y:S01]  /*0470*/  LDC R9, c[0x0][0x144] ;  /* 0x00005100ff097b82 */ /* 0x000ea20000000800 */
[----:B------:R-:W-:Y:S01]  /*0480*/  NOP ;  /* 0x0000000000007918 */ /* 0x000fe20000000000 */
[----:B------:R-:W-:-:S02]  /*0490*/  SHF.R.S32.HI R5, RZ, 0x1f, R4 ;  /* 0x0000001fff057819 */ /* 0x000fc40000011404 */
[----:B------:R-:W-:Y:S02]  /*04a0*/  LOP3.LUT R8, R8, 0x3ffffffc, RZ, 0xc0, !PT ;  /* 0x3ffffffc08087812 */ /* 0x000fe400078ec0ff */
[----:B------:R-:W-:Y:S02]  /*04b0*/  LEA.HI R5, R5, R4, RZ, 0x3 ;  /* 0x0000000405057211 */ /* 0x000fe400078f18ff */
[----:B------:R-:W3:Y:S01]  /*04c0*/  LDC R11, c[0x0][0x148] ;  /* 0x00005200ff0b7b82 */ /* 0x000ee20000000800 */
[----:B------:R-:W-:Y:S01]  /*04d0*/  IMAD.IADD R8, R3, 0x1, -R8 ;  /* 0x0000000103087824 */ /* 0x000fe200078e0a08 */
[--C-:B------:R-:W-:Y:S02]  /*04e0*/  SHF.R.S32.HI R6, RZ, 0x3, R5.reuse ;  /* 0x00000003ff067819 */ /* 0x100fe40000011405 */
[----:B------:R-:W-:Y:S02]  /*04f0*/  SHF.R.S32.HI R5, RZ, 0x1f, R5 ;  /* 0x0000001fff057819 */ /* 0x000fe40000011405 */
[----:B-----5:R-:W-:-:S02]  /*0500*/  ISETP.NE.OR P0, PT, R0, RZ, !P0 ;  /* 0x000000ff0000720c */ /* 0x020fc40004705670 */
[----:B------:R-:W-:Y:S02]  /*0510*/  LEA.HI R5, R5, R6, RZ, 0x2 ;  /* 0x0000000605057211 */ /* 0x000fe400078f10ff */
[----:B0-----:R-:W-:Y:S02]  /*0520*/  I2FP.F32.U32 R0, UR9 ;  /* 0x0000000900007c45 */ /* 0x001fe40008201000 */
[----:B------:R-:W-:-:S03]  /*0530*/  LOP3.LUT R5, R5, 0xfffffffc, RZ, 0xc0, !PT ;  /* 0xfffffffc05057812 */ /* 0x000fc600078ec0ff */
[----:B------:R-:W-:Y:S01]  /*0540*/  FMUL R7, R0, UR4 ;  /* 0x0000000400077c20 */ /* 0x000fe20008400000 */
[----:B------:R-:W-:Y:S01]  /*0550*/  ULDC UR4, c[0x0][0x154] ;  /* 0x0000550000047ab9 */ /* 0x000fe20000000800 */
[----:B------:R-:W-:Y:S02]  /*0560*/  IMAD.IADD R5, R6, 0x1, -R5 ;  /* 0x0000000106057824 */ /* 0x000fe400078e0a05 */
[----:B------:R-:W-:Y:S01]  /*0570*/  VOTEU.ALL UP0, P0 ;  /* 0x00000000003f7886 */ /* 0x000fe20000000000 */
[----:B------:R-:W-:Y:S01]  /*0580*/  VOTEU.ALL UP1, P0 ;  /* 0x00000000003f7886 */ /* 0x000fe20000020000 */
[----:B------:R-:W0:Y:S01]  /*0590*/  F2I.U32.TRUNC.NTZ R7, R7 ;  /* 0x0000000700077305 */ /* 0x000e22000020f000 */
[----:B------:R-:W-:Y:S01]  /*05a0*/  IMAD R5, R8, 0x4, R5 ;  /* 0x0000000408057824 */ /* 0x000fe200078e0205 */
[----:B-1----:R-:W-:Y:S01]  /*05b0*/  I2FP.F32.U32 R8, R2 ;  /* 0x0000000200087245 */ /* 0x002fe20000201000 */
[----:B------:R-:W1:Y:S01]  /*05c0*/  @!UP0 S2UR UR7, SR_CgaCtaId ;  /* 0x00000000000789c3 */ /* 0x000e620000008800 */
[----:B------:R-:W-:-:S02]  /*05d0*/  @!UP0 UMOV UR6, 0x400 ;  /* 0x0000040000068882 */ /* 0x000fc40000000000 */
[----:B------:R-:W-:Y:S01]  /*05e0*/  SHF.R.S32.HI R0, RZ, 0x1f, R5 ;  /* 0x0000001fff007819 */ /* 0x000fe20000011405 */
[----:B------:R-:W-:Y:S01]  /*05f0*/  FMUL R8, R8, UR4 ;  /* 0x0000000408087c20 */ /* 0x000fe20008400000 */
[----:B------:R-:W-:Y:S02]  /*0600*/  UMOV UR4, 0x20 ;  /* 0x0000002000047882 */ /* 0x000fe40000000000 */
[----:B------:R-:W-:Y:S01]  /*0610*/  LEA.HI R0, R0, R5, RZ, 0x2 ;  /* 0x0000000500007211 */ /* 0x000fe200078f10ff */
[----:B------:R-:W-:-:S04]  /*0620*/  @!UP0 UIADD3 UR4, -UR4, 0x100000, URZ ;  /* 0x0010000004048890 */ /* 0x000fc8000fffe13f */
[----:B------:R-:W-:Y:S02]  /*0630*/  @!UP0 USHF.L.U32 UR5, UR4, 0xb, URZ ;  /* 0x0000000b04058899 */ /* 0x000fe4000800063f */
[----:B------:R-:W-:Y:S01]  /*0640*/  @!UP0 USHF.L.U32 UR4, UR4, 0x1, URZ ;  /* 0x0000000104048899 */ /* 0x000fe2000800063f */
[----:B------:R-:W5:Y:S01]  /*0650*/  F2I.U32.TRUNC.NTZ R8, R8 ;  /* 0x0000000800087305 */ /* 0x000f62000020f000 */
[----:B------:R-:W-:Y:S01]  /*0660*/  LOP3.LUT R6, R0, 0xfffffffc, RZ, 0xc0, !PT ;  /* 0xfffffffc00067812 */ /* 0x000fe200078ec0ff */
[----:B0-----:R-:W-:-:S04]  /*0670*/  IMAD.MOV R10, RZ, RZ, -R7 ;  /* 0x000000ffff0a7224 */ /* 0x001fc800078e0a07 */
[----:B--2---:R-:W-:Y:S02]  /*0680*/  IMAD R0, R9, R10, UR9 ;  /* 0x0000000909007e24 */ /* 0x004fe4000f8e020a */
[C---:B------:R-:W-:Y:S02]  /*0690*/  IMAD.IADD R7, R5.reuse, 0x1, -R6 ;  /* 0x0000000105077824 */ /* 0x040fe400078e0a06 */
[----:B------:R-:W-:-:S03]  /*06a0*/  IMAD.SHL.U32 R6, R5, 0x4, RZ ;  /* 0x0000000405067824 */ /* 0x000fc600078e00ff */
[----:B------:R-:W-:Y:S01]  /*06b0*/  ISETP.NE.AND P2, PT, R7, R0, PT ;  /* 0x000000000700720c */ /* 0x000fe20003f45270 */
[----:B-1----:R-:W-:Y:S01]  /*06c0*/  @!UP0 ULEA UR6, UR7, UR6, 0x18 ;  /* 0x0000000607068291 */ /* 0x002fe2000f8ec03f */
[----:B------:R-:W-:Y:S01]  /*06d0*/  LOP3.LUT R13, R5, 0xc, R6, 0x78, !PT ;  /* 0x0000000c050d7812 */ /* 0x000fe200078e7806 */
[----:B-----5:R-:W-:Y:S01]  /*06e0*/  IMAD.MOV R12, RZ, RZ, -R8 ;  /* 0x000000ffff0c7224 */ /* 0x020fe200078e0a08 */
[----:B------:R-:W0:Y:S01]  /*06f0*/  LDC R7, c[0x0][0x140] ;  /* 0x00005000ff077b82 */ /* 0x000e220000000800 */
[----:B------:R-:W-:Y:S01]  /*0700*/  VOTEU.ALL UP0, P0 ;  /* 0x00000000003f7886 */ /* 0x000fe20000000000 */
[----:B------:R-:W-:Y:S01]  /*0710*/  LOP3.LUT P0, RZ, R4, 0x7, RZ, 0xc0, !PT ;  /* 0x0000000704ff7812 */ /* 0x000fe2000780c0ff */
[----:B---3--:R-:W-:Y:S01]  /*0720*/  IMAD R6, R11, R12, R2 ;  /* 0x0000000c0b067224 */ /* 0x008fe200078e0202 */
[----:B------:R1:W-:Y:S01]  /*0730*/  STL [R1+0x74], R13 ;  /* 0x0000740d01007387 */ /* 0x0003e20000100800 */
[----:B------:R-:W-:Y:S01]  /*0740*/  IMAD.MOV.U32 R4, RZ, RZ, 0x1 ;  /* 0x00000001ff047424 */ /* 0x000fe200078e00ff */
[----:B------:R-:W-:-:S03]  /*0750*/  ISETP.LT.U32.AND P0, PT, R13, 0x10, !P0 ;  /* 0x000000100d00780c */ /* 0x000fc60004701070 */
[----:B------:R-:W-:Y:S01]  /*0760*/  @P2 SHF.R.S32.HI R5, RZ, 0x1f, R13 ;  /* 0x0000001fff052819 */ /* 0x000fe2000001140d */
[----:B------:R-:W2:Y:S02]  /*0770*/  FENCE.VIEW.ASYNC.S ;  /* 0x00000000000073c6 */ /* 0x000ea40000000000 */
[----:B--2---:R1:W2:Y:S01]  /*0780*/  @!UP0 SYNCS.EXCH.64 URZ, [UR6+0x50], UR4 ;  /* 0x00005004063f85b2 */ /* 0x0042a20008000100 */
[----:B------:R-:W-:-:S04]  /*0790*/  @P2 LEA.HI R5, R5, R13, RZ, 0x2 ;  /* 0x0000000d05052211 */ /* 0x000fc800078f10ff */
[----:B------:R-:W-:-:S04]  /*07a0*/  @P2 SHF.R.S32.HI R5, RZ, 0x2, R5 ;  /* 0x00000002ff052819 */ /* 0x000fc80000011405 */
[----:B------:R-:W-:Y:S02]  /*07b0*/  @P2 ISETP.NE.AND P3, PT, R5, R6, PT ;  /* 0x000000060500220c */ /* 0x000fe40003f65270 */
[----:B------:R-:W-:Y:S02]  /*07c0*/  SEL R5, RZ, 0x1, !P0 ;  /* 0x00000001ff057807 */ /* 0x000fe40004000000 */
[----:B------:R-:W-:Y:S01]  /*07d0*/  @P2 SEL R4, RZ, 0x1, P3 ;  /* 0x00000001ff042807 */ /* 0x000fe20001800000 */
[----:B------:R1:W3:Y:S01]  /*07e0*/  @!UP1 SYNCS.EXCH.64 URZ, [UR6+0x58], UR4 ;  /* 0x00005804063f95b2 */ /* 0x0002e20008000100 */
[----:B0-----:R-:W-:Y:S01]  /*07f0*/  ISETP.EQ.U32.AND P5, PT, R7, 0x1, PT ;  /* 0x000000010700780c */ /* 0x001fe20003fa2070 */
[----:B------:R-:W-:Y:S01]  /*0800*/  NOP ;  /* 0x0000000000007918 */ /* 0x000fe20000000000 */
[----:B------:R-:W-:-:S05]  /*0810*/  LOP3.LUT R4, R4, R5, RZ, 0xc0, !PT ;  /* 0x0000000504047212 */ /* 0x000fca00078ec0ff */
[----:B------:R1:W-:Y:S06]  /*0820*/  STL [R1+0x70], R4 ;  /* 0x0000700401007387 */ /* 0x0003ec0000100800 */
[----:B--23--:R-:W-:Y:S05]  /*0830*/  @!P5 BRA `(.L_x_3) ;  /* 0x000000000008d947 */ /* 0x00cfea0003800000 */
[----:B----4-:R-:W-:Y:S01]  /*0840*/  UCGABAR_ARV ;  /* 0x00000000000079c7 */ /* 0x010fe20008000000 */
[----:B------:R-:W-:Y:S05]  /*0850*/  BRA `(.L_x_4) ;  /* 0x0000000000047947 */ /* 0x000fea0003800000 */
.L_x_3:
[----:B----4-:R-:W-:Y:S01]  /*0860*/  NOP ;  /* 0x0000000000007918 */ /* 0x010fe20000000000 */
.L_x_4:
[----:B------:R-:W0:Y:S01]  /*0870*/  LDC R3, c[0x0][0x65c] ;  /* 0x00019700ff037b82 */ /* 0x000e220000000800 */
[----:B-1----:R-:W-:Y:S02]  /*0880*/  IMAD.U32 R4, RZ, RZ, UR9 ;  /* 0x00000009ff047e24 */ /* 0x002fe4000f8e00ff */
[----:B------:R-:W-:Y:S01]  /*0890*/  IMAD.MOV.U32 R5, RZ, RZ, RZ ;  /* 0x000000ffff057224 */ /* 0x000fe200078e00ff */
[----:B0-----:R-:W-:-:S13]  /*08a0*/  ISETP.NE.AND P4, PT, R3, 0x1, PT ;  /* 0x000000010300780c */ /* 0x001fda0003f85270 */
[----:B------:R-:W0:Y:S01]  /*08b0*/  @P4 LDC R7, c[0x0][0x10] ;  /* 0x00000400ff074b82 */ /* 0x000e220000000800 */
[----:B------:R-:W-:Y:S02]  /*08c0*/  @P4 IMAD.MOV.U32 R3, RZ, RZ, RZ ;  /* 0x000000ffff034224 */ /* 0x000fe400078e00ff */
[----:B------:R-:W-:-:S05]  /*08d0*/  @P4 IMAD.MOV.U32 R13, RZ, RZ, RZ ;  /* 0x000000ffff0d4224 */ /* 0x000fca00078e00ff */
[----:B------:R-:W1:Y:S01]  /*08e0*/  @!P4 LDC R9, c[0x0][0xc] ;  /* 0x00000300ff09cb82 */ /* 0x000e620000000800 */
[----:B0-----:R-:W-:-:S04]  /*08f0*/  @P4 IMAD.WIDE.U32 R6, R7, UR9, R2 ;  /* 0x0000000907064c25 */ /* 0x001fc8000f8e0002 */
[----:B------:R-:W-:Y:S02]  /*0900*/  @P4 IMAD.MOV.U32 R19, RZ, RZ, R6 ;  /* 0x000000ffff134224 */ /* 0x000fe400078e0006 */
[----:B------:R-:W-:Y:S02]  /*0910*/  @P4 IMAD.IADD R23, R7, 0x1, R13 ;  /* 0x0000000107174824 */ /* 0x000fe400078e020d */
[----:B-1----:R-:W-:-:S04]  /*0920*/  @!P4 IMAD.WIDE.U32 R4, R2, R9, R4 ;  /* 0x000000090204c225 */ /* 0x002fc800078e0004 */
[----:B------:R-:W-:Y:S02]  /*0930*/  @!P4 IMAD.MOV.U32 R19, RZ, RZ, R4 ;  /* 0x000000ffff13c224 */ /* 0x000fe400078e0004 */
[----:B------:R-:W-:-:S03]  /*0940*/  @!P4 IMAD.MOV.U32 R23, RZ, RZ, R5 ;  /* 0x000000ffff17c224 */ /* 0x000fc600078e0005 */
[----:B------:R0:W-:Y:S04]  /*0950*/  STL [R1+0x7c], R19 ;  /* 0x00007c1301007387 */ /* 0x0001e80000100800 */
[----:B------:R0:W-:Y:S01]  /*0960*/  STL [R1+0x78], R23 ;  /* 0x0000781701007387 */ /* 0x0001e20000100800 */
[----:B------:R-:W-:Y:S05]  /*0970*/  @!P5 BRA `(.L_x_5) ;  /* 0x00000000000cd947 */ /* 0x000fea0003800000 */
[----:B------:R-:W-:Y:S01]  /*0980*/  UCGABAR_WAIT ;  /* 0x0000000000007dc7 */ /* 0x000fe20008000000 */
[----:B------:R-:W-:Y:S01]  /*0990*/  CCTL.IVALL ;  /* 0x00000000ff00798f */ /* 0x000fe20002000000 */
[----:B------:R-:W-:Y:S05]  /*09a0*/  BRA `(.L_x_6) ;  /* 0x0000000000047947 */ /* 0x000fea0003800000 */
.L_x_5:
[----:B------:R-:W-:Y:S06]  /*09b0*/  BAR.SYNC.DEFER_BLOCKING 0x0 ;  /* 0x0000000000007b1d */ /* 0x000fec0000010000 */
.L_x_6:
[----:B------:R-:W-:Y:S05]  /*09c0*/  @!P1 BRA `(.L_x_7) ;  /* 0x000000e400989947 */ /* 0x000fea0003800000 */
[----:B------:R-:W-:-:S06]  /*09d0*/  UISETP.GT.U32.AND UP0, UPT, UR10, 0x1, UPT ;  /* 0x000000010a00788c */ /* 0x000fcc000bf04070 */
[----:B------:R-:W-:-:S13]  /*09e0*/  PLOP3.LUT P0, PT, PT, PT, UP0, 0x80, 0x0 ;  /* 0x000000000000781c */ /* 0x000fda0003f0f008 */
[----:B------:R-:W-:Y:S05]  /*09f0*/  @P0 EXIT ;  /* 0x000000000000094d */ /* 0x000fea0003800000 */
[----:B------:R-:W-:Y:S01]  /*0a00*/  IMAD.MOV.U32 R6, RZ, RZ, -0x1 ;  /* 0xffffffffff067424 */ /* 0x000fe200078e00ff */
[----:B------:R-:W-:Y:S01]  /*0a10*/  ULDC.64 UR4, c[0x0][0x650] ;  /* 0x0001940000047ab9 */ /* 0x000fe20000000a00 */
[----:B------:R-:W-:Y:S01]  /*0a20*/  IMAD.MOV.U32 R5, RZ, RZ, -0x1 ;  /* 0xffffffffff057424 */ /* 0x000fe200078e00ff */
[----:B------:R-:W-:Y:S01]  /*0a30*/  ISETP.GE.U32.AND P0, PT, R19, UR4, PT ;  /* 0x0000000413007c0c */ /* 0x000fe2000bf06070 */
[----:B------:R-:W-:Y:S01]  /*0a40*/  UMOV UR12, 0xffffffff ;  /* 0xffffffff000c7882 */ /* 0x000fe20000000000 */
[----:B------:R1:W-:Y:S01]  /*0a50*/  STL [R1+0x84], R6 ;  /* 0x0000840601007387 */ /* 0x0003e20000100800 */
[----:B------:R-:W-:Y:S02]  /*0a60*/  PRMT R4, RZ, 0x7610, R4 ;  /* 0x00007610ff047816 */ /* 0x000fe40000000004 */
[----:B------:R-:W-:Y:S01]  /*0a70*/  ISETP.GE.U32.AND.EX P0, PT, R23, UR5, PT, P0 ;  /* 0x0000000517007c0c */ /* 0x000fe2000bf06100 */
[----:B------:R1:W-:-:S12]  /*0a80*/  STL [R1+0x80], R5 ;  /* 0x0000800501007387 */ /* 0x0003d80000100800 */
[----:B-1----:R-:W-:Y:S05]  /*0a90*/  @P0 BRA `(.L_x_8) ;  /* 0x0000000400380947 */ /* 0x002fea0003800000 */
[----:B------:R-:W1:Y:S01]  /*0aa0*/  LDC.64 R14, c[0x0][0x628] ;  /* 0x00018a00ff0e7b82 */ /* 0x000e620000000a00 */
[----:B------:R-:W-:Y:S02]  /*0ab0*/  IMAD.MOV.U32 R4, RZ, RZ, R19 ;  /* 0x000000ffff047224 */ /* 0x000fe400078e0013 */
[----:B------:R-:W-:-:S05]  /*0ac0*/  IMAD.MOV.U32 R5, RZ, RZ, R23 ;  /* 0x000000ffff057224 */ /* 0x000fca00078e0017 */
[----:B------:R-:W2:Y:S08]  /*0ad0*/  LDC R10, c[0x0][0x630] ;  /* 0x00018c00ff0a7b82 */ /* 0x000eb00000000800 */
[----:B------:R-:W3:Y:S01]  /*0ae0*/  LDC.64 R16, c[0x0][0x620] ;  /* 0x00018800ff107b82 */ /* 0x000ee20000000a00 */
[----:B-1----:R-:W-:-:S04]  /*0af0*/  ISETP.NE.U32.AND P0, PT, R14, RZ, PT ;  /* 0x000000ff0e00720c */ /* 0x002fc80003f05070 */
[----:B------:R-:W-:-:S13]  /*0b00*/  ISETP.NE.AND.EX P0, PT, R15, RZ, PT, P0 ;  /* 0x000000ff0f00720c */ /* 0x000fda0003f05300 */
[----:B--23--:R-:W-:Y:S05]  /*0b10*/  @!P0 BRA `(.L_x_9) ;  /* 0x0000000000288947 */ /* 0x00cfea0003800000 */
[----:B------:R-:W1:Y:S02]  /*0b20*/  LDC R9, c[0x0][0x634] ;  /* 0x00018d00ff097b82 */ /* 0x000e640000000800 */
[----:B-1----:R-:W-:-:S05]  /*0b30*/  IADD3 R9, P0, R19, R9, RZ ;  /* 0x0000000913097210 */ /* 0x002fca0007f1e0ff */
[----:B------:R-:W-:-:S04]  /*0b40*/  IMAD.X R13, RZ, RZ, R23, P0 ;  /* 0x000000ffff0d7224 */ /* 0x000fc800000e0617 */
[----:B------:R-:W-:-:S04]  /*0b50*/  IMAD.WIDE.U32 R4, R13, R14, RZ ;  /* 0x0000000e0d047225 */ /* 0x000fc800078e00ff */
[----:B------:R-:W-:-:S04]  /*0b60*/  IMAD.WIDE.U32 R6, P0, R9, R15, R4 ;  /* 0x0000000f09067225 */ /* 0x000fc80007800004 */
[----:B------:R-:W-:-:S04]  /*0b70*/  IMAD.WIDE.U32 R4, R9, R14, RZ ;  /* 0x0000000e09047225 */ /* 0x000fc800078e00ff */
[----:B------:R-:W-:Y:S01]  /*0b80*/  IMAD.X R9, RZ, RZ, RZ, P0 ;  /* 0x000000ffff097224 */ /* 0x000fe200000e06ff */
[----:B------:R-:W-:Y:S01]  /*0b90*/  IADD3 RZ, P0, R5, R6, RZ ;  /* 0x0000000605ff7210 */ /* 0x000fe20007f1e0ff */
[----:B------:R-:W-:-:S04]  /*0ba0*/  IMAD.MOV.U32 R8, RZ, RZ, R7 ;  /* 0x000000ffff087224 */ /* 0x000fc800078e0007 */
[----:B------:R-:W-:-:S08]  /*0bb0*/  IMAD.WIDE.U32.X R4, R13, R15, R8, P0 ;  /* 0x0000000f0d047225 */ /* 0x000fd000000e0408 */
.L_x_9:
[----:B------:R-:W1:Y:S01]  /*0bc0*/  LDC.64 R20, c[0x0][0x640] ;  /* 0x00019000ff147b82 */ /* 0x000e620000000a00 */
[-C--:B------:R-:W-:Y:S01]  /*0bd0*/  SHF.R.U64 R22, R4, R10.reuse, R5 ;  /* 0x0000000a04167219 */ /* 0x080fe20000001205 */
[----:B------:R-:W-:Y:S01]  /*0be0*/  IMAD.MOV.U32 R4, RZ, RZ, R19 ;  /* 0x000000ffff047224 */ /* 0x000fe200078e0013 */
[----:B------:R-:W-:Y:S01]  /*0bf0*/  SHF.R.U32.HI R3, RZ, R10, R5 ;  /* 0x0000000aff037219 */ /* 0x000fe20000011605 */
[----:B------:R-:W-:Y:S01]  /*0c00*/  IMAD.MOV.U32 R5, RZ, RZ, R23 ;  /* 0x000000ffff057224 */ /* 0x000fe200078e0017 */
[----:B------:R-:W-:Y:S01]  /*0c10*/  IADD3 R7, P0, RZ, -R22, RZ ;  /* 0x80000016ff077210 */ /* 0x000fe20007f1e0ff */
[----:B0-----:R-:W-:Y:S02]  /*0c20*/  IMAD R23, R11, R12, R2 ;  /* 0x0000000c0b177224 */ /* 0x001fe400078e0202 */
[----:B------:R-:W0:Y:S01]  /*0c30*/  LDC R8, c[0x0][0x618] ;  /* 0x00018600ff087b82 */ /* 0x000e220000000800 */
[----:B------:R-:W-:Y:S02]  /*0c40*/  IMAD.MOV.U32 R11, RZ, RZ, 0x1 ;  /* 0x00000001ff0b7424 */ /* 0x000fe400078e00ff */
[----:B------:R-:W-:-:S02]  /*0c50*/  IMAD.X R3, RZ, RZ, ~R3, P0 ;  /* 0x000000ffff037224 */ /* 0x000fc400000e0e03 */
[----:B------:R-:W-:-:S03]  /*0c60*/  IMAD.WIDE.U32 R4, R7, R16, R4 ;  /* 0x0000001007047225 */ /* 0x000fc600078e0004 */
[----:B------:R-:W2:Y:S01]  /*0c70*/  LDC R14, c[0x0][0x608] ;  /* 0x00018200ff0e7b82 */ /* 0x000ea20000000800 */
[----:B------:R-:W-:-:S04]  /*0c80*/  IMAD R6, R3, R16, RZ ;  /* 0x0000001003067224 */ /* 0x000fc800078e02ff */
[----:B------:R-:W-:-:S03]  /*0c90*/  IMAD R3, R7, R17, R6 ;  /* 0x0000001107037224 */ /* 0x000fc600078e0206 */
[----:B------:R-:W3:Y:S01]  /*0ca0*/  LDC R18, c[0x0][0x658] ;  /* 0x00019600ff127b82 */ /* 0x000ee20000000800 */
[----:B------:R-:W-:Y:S01]  /*0cb0*/  IMAD.IADD R3, R5, 0x1, R3 ;  /* 0x0000000105037824 */ /* 0x000fe200078e0203 */
[----:B-1----:R-:W-:Y:S01]  /*0cc0*/  ISETP.NE.U32.AND P0, PT, R20, RZ, PT ;  /* 0x000000ff1400720c */ /* 0x002fe20003f05070 */
[----:B------:R-:W-:-:S03]  /*0cd0*/  IMAD.MOV.U32 R5, RZ, RZ, -0x1 ;  /* 0xffffffffff057424 */ /* 0x000fc600078e00ff */
[----:B------:R-:W-:Y:S02]  /*0ce0*/  ISETP.NE.AND.EX P0, PT, R21, RZ, PT, P0 ;  /* 0x000000ff1500720c */ /* 0x000fe40003f05300 */
[----:B------:R-:W1:Y:S01]  /*0cf0*/  LDC R13, c[0x0][0x600] ;  /* 0x00018000ff0d7b82 */ /* 0x000e620000000800 */
[-CC-:B0-----:R-:W-:Y:S02]  /*0d00*/  SHF.R.U64 R10, R4, R8.reuse, R3.reuse ;  /* 0x00000008040a7219 */ /* 0x181fe40000001203 */
[----:B------:R-:W-:-:S05]  /*0d10*/  SHF.R.U32.HI R3, RZ, R8, R3 ;  /* 0x00000008ff037219 */ /* 0x000fca0000011603 */
[----:B------:R-:W0:Y:S01]  /*0d20*/  LDC R15, c[0x0][0x648] ;  /* 0x00019200ff0f7b82 */ /* 0x000e220000000800 */
[-CC-:B--2---:R-:W-:Y:S02]  /*0d30*/  SHF.R.U64 R19, R10, R14.reuse, R3.reuse ;  /* 0x0000000e0a137219 */ /* 0x184fe40000001203 */
[----:B------:R-:W-:-:S05]  /*0d40*/  SHF.R.U32.HI R3, RZ, R14, R3 ;  /* 0x0000000eff037219 */ /* 0x000fca0000011603 */
[----:B------:R-:W2:Y:S01]  /*0d50*/  LDC R17, c[0x0][0x638] ;  /* 0x00018e00ff117b82 */ /* 0x000ea20000000800 */
[-C--:B---3--:R-:W-:Y:S02]  /*0d60*/  SHF.L.U32 R2, R5, R18.reuse, RZ ;  /* 0x0000001205027219 */ /* 0x088fe400000006ff */
[--C-:B------:R-:W-:Y:S02]  /*0d70*/  SHF.R.U64 R12, R19, R18, R3.reuse ;  /* 0x00000012130c7219 */ /* 0x100fe40000001203 */
[----:B------:R-:W-:Y:S02]  /*0d80*/  LOP3.LUT R8, RZ, R2, RZ, 0x33, !PT ;  /* 0x00000002ff087212 */ /* 0x000fe400078e33ff */
[----:B------:R-:W-:Y:S01]  /*0d90*/  SHF.R.U32.HI R3, RZ, R18, R3 ;  /* 0x00000012ff037219 */ /* 0x000fe20000011603 */
[----:B------:R-:W3:Y:S01]  /*0da0*/  LDC R16, c[0x0][0x610] ;  /* 0x00018400ff107b82 */ /* 0x000ee20000000800 */
[----:B------:R-:W-:Y:S01]  /*0db0*/  IMAD.MOV.U32 R2, RZ, RZ, R12 ;  /* 0x000000ffff027224 */ /* 0x000fe200078e000c */
[----:B------:R-:W-:Y:S06]  /*0dc0*/  @!P0 BRA `(.L_x_10) ;  /* 0x0000000000288947 */ /* 0x000fec0003800000 */
[----:B------:R-:W4:Y:S02]  /*0dd0*/  LDC R7, c[0x0][0x64c] ;  /* 0x00019300ff077b82 */ /* 0x000f240000000800 */
[----:B----4-:R-:W-:-:S05]  /*0de0*/  IADD3 R7, P0, R12, R7, RZ ;  /* 0x000000070c077210 */ /* 0x010fca0007f1e0ff */
        /* <DEDUP_REMOVED lines=8> */
.L_x_10:
[----:B0-----:R-:W-:Y:S01]  /*0e70*/  SHF.R.U64 R4, R2, R15, R3 ;  /* 0x0000000f02047219 */ /* 0x001fe20000001203 */
[----:B-1----:R-:W-:Y:S01]  /*0e80*/  VIADD R5, R13, 0xffffffff ;  /* 0xffffffff0d057836 */ /* 0x002fe20000000000 */
[----:B------:R-:W-:Y:S02]  /*0e90*/  SHF.L.U32 R2, R11, R18, RZ ;  /* 0x000000120b027219 */ /* 0x000fe400000006ff */
[----:B------:R-:W-:Y:S01]  /*0ea0*/  LOP3.LUT R3, R19, R8, RZ, 0xc0, !PT ;  /* 0x0000000813037212 */ /* 0x000fe200078ec0ff */
[----:B------:R-:W-:Y:S01]  /*0eb0*/  IMAD.MOV R6, RZ, RZ, -R4 ;  /* 0x000000ffff067224 */ /* 0x000fe200078e0a04 */
[----:B------:R-:W-:Y:S02]  /*0ec0*/  SEL R0, R0, R23, !P4 ;  /* 0x0000001700007207 */ /* 0x000fe40006000000 */
[----:B------:R-:W-:Y:S01]  /*0ed0*/  LOP3.LUT R5, R10, R5, RZ, 0xc0, !PT ;  /* 0x000000050a057212 */ /* 0x000fe200078ec0ff */
[----:B------:R-:W-:Y:S01]  /*0ee0*/  IMAD R3, R2, R4, R3 ;  /* 0x0000000402037224 */ /* 0x000fe200078e0203 */
[----:B------:R-:W-:Y:S01]  /*0ef0*/  R2UR UR12, R22 ;  /* 0x00000000160c72ca */ /* 0x000fe200000e0000 */
[----:B--2---:R-:W-:-:S02]  /*0f00*/  IMAD R2, R6, R17, R12 ;  /* 0x0000001106027224 */ /* 0x004fc400078e020c */
[----:B---3--:R-:W-:Y:S02]  /*0f10*/  IMAD R0, R3, R16, R0 ;  /* 0x0000001003007224 */ /* 0x008fe400078e0200 */
[----:B------:R-:W-:Y:S02]  /*0f20*/  IMAD R3, R2, R13, R5 ;  /* 0x0000000d02037224 */ /* 0x000fe400078e0205 */
[----:B------:R-:W-:-:S03]  /*0f30*/  IMAD.MOV.U32 R4, RZ, RZ, 0x1 ;  /* 0x00000001ff047424 */ /* 0x000fc600078e00ff */
[----:B------:R-:W-:Y:S02]  /*0f40*/  SEL R2, R3, R0, !P4 ;  /* 0x0000000003027207 */ /* 0x000fe40006000000 */
[----:B------:R-:W-:-:S03]  /*0f50*/  SEL R0, R0, R3, !P4 ;  /* 0x0000000300007207 */ /* 0x000fc60006000000 */
[----:B------:R1:W-:Y:S04]  /*0f60*/  STL [R1+0x80], R2 ;  /* 0x0000800201007387 */ /* 0x0003e80000100800 */
[----:B------:R1:W-:Y:S02]  /*0f70*/  STL [R1+0x84], R0 ;  /* 0x0000840001007387 */ /* 0x0003e40000100800 */
.L_x_8:
[----:B------:R-:W-:-:S08]  /*0f80*/  NOP ;  /* 0x0000000000007918 */ /* 0x000fd00000000000 */
[----:B------:R-:W2:Y:S02]  /*0f90*/  USETMAXREG.TRY_ALLOC.CTAPOOL UP0, 0xe8 ;  /* 0x000000e8000079c8 */ /* 0x000ea40008000600 */
[----:B--2---:R-:W-:-:S13]  /*0fa0*/  PLOP3.LUT P0, PT, PT, PT, UP0, 0x80, 0x0 ;  /* 0x000000000000781c */ /* 0x004fda0003f0f008 */
[----:B------:R-:W-:Y:S05]  /*0fb0*/  @!P0 BRA `(.L_x_8) ;  /* 0xfffffffc00f08947 */ /* 0x000fea000383ffff */
[----:B------:R-:W-:Y:S01]  /*0fc0*/  ULDC.64 UR4, c[0x0][0x598] ;  /* 0x0001660000047ab9 */ /* 0x000fe20000000a00 */
[----:B------:R-:W-:Y:S01]  /*0fd0*/  ULDC.64 UR14, c[0x0][0x208] ;  /* 0x00008200000e7ab9 */ /* 0x000fe20000000a00 */
[----:B------:R-:W-:-:S04]  /*0fe0*/  ISETP.NE.U32.AND P0, PT, RZ, UR4, PT ;  /* 0x00000004ff007c0c */ /* 0x000fc8000bf05070 */
[----:B------:R-:W-:-:S13]  /*0ff0*/  ISETP.NE.AND.EX P0, PT, RZ, UR5, PT, P0 ;  /* 0x00000005ff007c0c */ /* 0x000fda000bf05300 */
[----:B------:R-:W-:Y:S05]  /*1000*/  @!P0 BRA `(.L_x_11) ;  /* 0x0000000000208947 */ /* 0x000fea0003800000 */
[----:B-1----:R-:W1:Y:S02]  /*1010*/  LDC.64 R2, c[0x0][0x598] ;  /* 0x00016600ff027b82 */ /* 0x002e640000000a00 */
[----:B-1----:R-:W2:Y:S02]  /*1020*/  LDG.E.64 R2, desc[UR14][R2.64] ;  /* 0x0000000e02027981 */ /* 0x002ea4000c1e1b00 */
[----:B--2---:R-:W-:-:S04]  /*1030*/  ISETP.NE.U32.AND P0, PT, R2, RZ, PT ;  /* 0x000000ff0200720c */ /* 0x004fc80003f05070 */
[----:B------:R-:W-:-:S13]  /*1040*/  ISETP.NE.AND.EX P0, PT, R3, RZ, PT, P0 ;  /* 0x000000ff0300720c */ /* 0x000fda0003f05300 */
[----:B------:R-:W-:Y:S05]  /*1050*/  @!P0 BRA `(.L_x_11) ;  /* 0x00000000000c8947 */ /* 0x000fea0003800000 */
[----:B------:R-:W2:Y:S02]  /*1060*/  LD.E R2, desc[UR14][R2.64] ;  /* 0x0000000e02027980 */ /* 0x000ea4000c101900 */
[----:B--2---:R-:W-:Y:S01]  /*1070*/  R2UR UR20, R2 ;  /* 0x00000000021472ca */ /* 0x004fe200000e0000 */
[----:B------:R-:W-:-:S14]  /*1080*/  BRA `(.L_x_12) ;  /* 0x0000000000247947 */ /* 0x000fdc0003800000 */
.L_x_11:
[----:B------:R-:W-:Y:S02]  /*1090*/  ULDC.64 UR4, c[0x0][0x588] ;  /* 0x0001620000047ab9 */ /* 0x000fe40000000a00 */
[----:B------:R-:W-:-:S04]  /*10a0*/  ISETP.NE.U32.AND P0, PT, RZ, UR4, PT ;  /* 0x00000004ff007c0c */ /* 0x000fc8000bf05070 */
[----:B------:R-:W-:-:S13]  /*10b0*/  ISETP.NE.AND.EX P0, PT, RZ, UR5, PT, P0 ;  /* 0x00000005ff007c0c */ /* 0x000fda000bf05300 */
[----:B------:R-:W-:Y:S05]  /*10c0*/  @!P0 BRA `(.L_x_13) ;  /* 0x0000000000108947 */ /* 0x000fea0003800000 */
[----:B-1----:R-:W1:Y:S02]  /*10d0*/  LDC.64 R2, c[0x0][0x588] ;  /* 0x00016200ff027b82 */ /* 0x002e640000000a00 */
[----:B-1----:R-:W2:Y:S02]  /*10e0*/  LDG.E R2, desc[UR14][R2.64] ;  /* 0x0000000e02027981 */ /* 0x002ea4000c1e1900 */
[----:B--2---:R-:W-:Y:S01]  /*10f0*/  R2UR UR20, R2 ;  /* 0x00000000021472ca */ /* 0x004fe200000e0000 */
[----:B------:R-:W-:-:S14]  /*1100*/  BRA `(.L_x_12) ;  /* 0x0000000000047947 */ /* 0x000fdc0003800000 */
.L_x_13:
[----:B------:R-:W-:-:S05]  /*1110*/  ULDC UR20, c[0x0][0x580] ;  /* 0x0001600000147ab9 */ /* 0x000fca0000000800 */
.L_x_12:
[----:B------:R-:W-:Y:S02]  /*1120*/  ULDC.64 UR4, c[0x0][0x5a0] ;  /* 0x0001680000047ab9 */ /* 0x000fe40000000a00 */
        /* <DEDUP_REMOVED lines=11> */
.L_x_14:
        /* <DEDUP_REMOVED lines=8> */
.L_x_16:
[----:B------:R-:W-:-:S05]  /*1260*/  ULDC UR21, c[0x0][0x584] ;  /* 0x0001610000157ab9 */ /* 0x000fca0000000800 */
.L_x_15:
[----:B------:R-:W-:-:S13]  /*1270*/  LOP3.LUT P0, RZ, R4, 0xff, RZ, 0xc0, !PT ;  /* 0x000000ff04ff7812 */ /* 0x000fda000780c0ff */
[----:B------:R-:W-:Y:S05]  /*1280*/  @!P0 EXIT ;  /* 0x000000000000894d */ /* 0x000fea0003800000 */
[----:B------:R-:W-:Y:S01]  /*1290*/  ULDC UR4, c[0x0][0x28c] ;  /* 0x0000a30000047ab9 */ /* 0x000fe20000000800 */
[----:B------:R-:W-:Y:S02]  /*12a0*/  ULOP3.LUT UR22, UR13, 0x1, URZ, 0xfc, !UPT ;  /* 0x000000010d167892 */ /* 0x000fe4000f8efc3f */
[----:B------:R-:W-:-:S04]  /*12b0*/  UIADD3 UR4, UR4, 0x7f, URZ ;  /* 0x0000007f04047890 */ /* 0x000fc8000fffe03f */
[----:B------:R-:W-:-:S04]  /*12c0*/  USHF.R.S32.HI UR5, URZ, 0x1f, UR4 ;  /* 0x0000001f3f057899 */ /* 0x000fc80008011404 */
[----:B------:R-:W-:-:S03]  /*12d0*/  ULEA.HI UR5, UR5, UR4, URZ, 0x7 ;  /* 0x0000000405057291 */ /* 0x000fc6000f8f383f */
[----:B------:R-:W-:Y:S01]  /*12e0*/  UMOV UR4, URZ ;  /* 0x0000003f00047c82 */ /* 0x000fe20008000000 */
[----:B------:R-:W-:-:S03]  /*12f0*/  USHF.R.S32.HI UR9, URZ, 0x7, UR5 ;  /* 0x000000073f097899 */ /* 0x000fc60008011405 */
[----:B------:R-:W-:-:S09]  /*1300*/  UMOV UR5, URZ ;  /* 0x0000003f00057c82 */ /* 0x000fd20008000000 */
.L_x_297:
[----:B-1----:R-:W1:Y:S01]  /*1310*/  S2R R0, SR_TID.X ;  /* 0x0000000000007919 */ /* 0x002e620000002100 */
[----:B--2---:R-:W2:Y:S01]  /*1320*/  S2UR UR18, SR_CgaCtaId ;  /* 0x00000000001279c3 */ /* 0x004ea20000008800 */
[----:B------:R-:W-:Y:S01]  /*1330*/  UMOV UR17, 0x400 ;  /* 0x0000040000117882 */ /* 0x000fe20000000000 */
[----:B------:R-:W-:Y:S01]  /*1340*/  UMOV UR6, URZ ;  /* 0x0000003f00067c82 */ /* 0x000fe20008000000 */
[----:B------:R-:W-:Y:S01]  /*1350*/  STL [R1+0x6c], RZ ;  /* 0x00006cff01007387 */ /* 0x000fe20000100800 */
[----:B------:R-:W-:Y:S01]  /*1360*/  UMOV UR7, URZ ;  /* 0x0000003f00077c82 */ /* 0x000fe20008000000 */
[----:B------:R-:W-:Y:S01]  /*1370*/  UMOV UR8, URZ ;  /* 0x0000003f00087c82 */ /* 0x000fe20008000000 */
[----:B------:R-:W-:Y:S01]  /*1380*/  UMOV UR23, UR5 ;  /* 0x0000000500177c82 */ /* 0x000fe20008000000 */
[----:B------:R-:W-:Y:S01]  /*1390*/  STL [R1+0x68], RZ ;  /* 0x000068ff01007387 */ /* 0x000fe20000100800 */
[----:B---3--:R-:W3:Y:S01]  /*13a0*/  LDC R2, c[0x0][0x28c] ;  /* 0x0000a300ff027b82 */ /* 0x008ee20000000800 */
[----:B------:R-:W-:Y:S01]  /*13b0*/  UMOV UR24, UR4 ;  /* 0x0000000400187c82 */ /* 0x000fe20008000000 */
[----:B------:R-:W-:Y:S01]  /*13c0*/  CS2R R4, SRZ ;  /* 0x0000000000047805 */ /* 0x000fe2000001ff00 */
[----:B------:R-:W-:Y:S01]  /*13d0*/  STL [R1+0x64], RZ ;  /* 0x000064ff01007387 */ /* 0x000fe20000100800 */
[----:B------:R-:W-:-:S02]  /*13e0*/  CS2R R6, SRZ ;  /* 0x0000000000067805 */ /* 0x000fc4000001ff00 */
[----:B------:R-:W-:Y:S02]  /*13f0*/  CS2R R8, SRZ ;  /* 0x0000000000087805 */ /* 0x000fe4000001ff00 */
[----:B------:R-:W-:Y:S01]  /*1400*/  CS2R R10, SRZ ;  /* 0x00000000000a7805 */ /* 0x000fe2000001ff00 */
[----:B------:R-:W-:Y:S01]  /*1410*/  STL [R1+0x60], RZ ;  /* 0x000060ff01007387 */ /* 0x000fe20000100800 */
[----:B------:R-:W-:Y:S02]  /*1420*/  CS2R R12, SRZ ;  /* 0x00000000000c7805 */ /* 0x000fe4000001ff00 */
[----:B------:R-:W-:Y:S02]  /*1430*/  CS2R R14, SRZ ;  /* 0x00000000000e7805 */ /* 0x000fe4000001ff00 */
[----:B------:R-:W-:Y:S01]  /*1440*/  CS2R R16, SRZ ;  /* 0x0000000000107805 */ /* 0x000fe2000001ff00 */
[----:B------:R-:W-:Y:S01]  /*1450*/  STL [R1+0x5c], RZ ;  /* 0x00005cff01007387 */ /* 0x000fe20000100800 */
[----:B0-----:R-:W-:-:S02]  /*1460*/  CS2R R18, SRZ ;  /* 0x0000000000127805 */ /* 0x001fc4000001ff00 */
[----:B------:R-:W-:Y:S02]  /*1470*/  CS2R R20, SRZ ;  /* 0x0000000000147805 */ /* 0x000fe4000001ff00 */
[----:B------:R-:W-:Y:S01]  /*1480*/  CS2R R22, SRZ ;  /* 0x0000000000167805 */ /* 0x000fe2000001ff00 */
[----:B------:R-:W-:Y:S01]  /*1490*/  STL [R1+0x58], RZ ;  /* 0x000058ff01007387 */ /* 0x000fe20000100800 */
[----:B------:R-:W-:Y:S02]  /*14a0*/  CS2R R152, SRZ ;  /* 0x0000000000987805 */ /* 0x000fe4000001ff00 */
[----:B------:R-:W-:Y:S02]  /*14b0*/  CS2R R154, SRZ ;  /* 0x00000000009a7805 */ /* 0x000fe4000001ff00 */
[----:B------:R-:W-:Y:S01]  /*14c0*/  CS2R R156, SRZ ;  /* 0x00000000009c7805 */ /* 0x000fe2000001ff00 */
[----:B------:R-:W-:Y:S01]  /*14d0*/  STL [R1+0x54], RZ ;  /* 0x000054ff01007387 */ /* 0x000fe20000100800 */
[----:B------:R-:W-:-:S02]  /*14e0*/  CS2R R158, SRZ ;  /* 0x00000000009e7805 */ /* 0x000fc4000001ff00 */
[----:B------:R-:W-:Y:S02]  /*14f0*/  CS2R R160, SRZ ;  /* 0x0000000000a07805 */ /* 0x000fe4000001ff00 */
[----:B------:R-:W-:Y:S02]  /*1500*/  CS2R R162, SRZ ;  /* 0x0000000000a27805 */ /* 0x000fe4000001ff00 */
[----:B-1----:R-:W-:Y:S01]  /*1510*/  LOP3.LUT R0, R0, 0x80, RZ, 0xc0, !PT ;  /* 0x0000008000007812 */ /* 0x002fe200078ec0ff */
[----:B------:R-:W-:Y:S01]  /*1520*/  STL [R1+0x50], RZ ;  /* 0x000050ff01007387 */ /* 0x000fe20000100800 */
[----:B---3--:R-:W-:Y:S02]  /*1530*/  ISETP.GE.AND P0, PT, R2, 0x1, PT ;  /* 0x000000010200780c */ /* 0x008fe40003f06270 */
[----:B------:R-:W-:Y:S02]  /*1540*/  CS2R R2, SRZ ;  /* 0x0000000000027805 */ /* 0x000fe4000001ff00 */
[----:B------:R-:W-:Y:S01]  /*1550*/  SHF.R.U32.HI R0, RZ, 0x7, R0 ;  /* 0x00000007ff007819 */ /* 0x000fe20000011600 */
        /* <DEDUP_REMOVED lines=8> */
[----:B------:R-:W0:Y:S01]  /*15e0*/  SHFL.IDX PT, R0, R0, RZ, 0x1f ;  /* 0x00001fff00007589 */ /* 0x000e2200000e0000 */
[----:B------:R-:W-:-:S02]  /*15f0*/  CS2R R176, SRZ ;  /* 0x0000000000b07805 */ /* 0x000fc4000001ff00 */
[----:B------:R-:W-:Y:S02]  /*1600*/  CS2R R178, SRZ ;  /* 0x0000000000b27805 */ /* 0x000fe4000001ff00 */
[----:B------:R-:W-:Y:S01]  /*1610*/  CS2R R180, SRZ ;  /* 0x0000000000b47805 */ /* 0x000fe2000001ff00 */
[----:B------:R1:W-:Y:S01]  /*1620*/  STL [R1+0x44], RZ ;  /* 0x000044ff01007387 */ /* 0x0003e20000100800 */
[----:B------:R-:W-:Y:S02]  /*1630*/  CS2R R182, SRZ ;  /* 0x0000000000b67805 */ /* 0x000fe4000001ff00 */
[----:B------:R-:W-:Y:S02]  /*1640*/  CS2R R184, SRZ ;  /* 0x0000000000b87805 */ /* 0x000fe4000001ff00 */
[----:B------:R-:W-:Y:S01]  /*1650*/  CS2R R186, SRZ ;  /* 0x0000000000ba7805 */ /* 0x000fe2000001ff00 */
[----:B------:R1:W-:Y:S01]  /*1660*/  STL [R1+0x40], RZ ;  /* 0x000040ff01007387 */ /* 0x0003e20000100800 */
        /* <DEDUP_REMOVED lines=14> */
[----:B------:R-:W-:Y:S02]  /*1750*/  CS2R R210, SRZ ;  /* 0x0000000000d27805 */ /* 0x000fe4000001ff00 */
[----:B0-----:R-:W-:Y:S01]  /*1760*/  R2UR UR10, R0 ;  /* 0x00000000000a72ca */ /* 0x001fe200000e0000 */
[----:B------:R1:W-:Y:S01]  /*1770*/  STL [R1+0x30], RZ ;  /* 0x000030ff01007387 */ /* 0x0003e20000100800 */
[----:B------:R-:W-:Y:S01]  /*1780*/  IMAD.MOV.U32 R0, RZ, RZ, RZ ;  /* 0x000000ffff007224 */ /* 0x000fe200078e00ff */
[----:B------:R-:W-:-:S02]  /*1790*/  CS2R R212, SRZ ;  /* 0x0000000000d47805 */ /* 0x000fc4000001ff00 */
[----:B------:R-:W-:Y:S01]  /*17a0*/  CS2R R214, SRZ ;  /* 0x0000000000d67805 */ /* 0x000fe2000001ff00 */
[----:B------:R1:W-:Y:S01]  /*17b0*/  STL [R1+0x2c], RZ ;  /* 0x00002cff01007387 */ /* 0x0003e20000100800 */
[----:B------:R-:W-:Y:S02]  /*17c0*/  CS2R R216, SRZ ;  /* 0x0000000000d87805 */ /* 0x000fe4000001ff00 */
[----:B------:R-:W-:Y:S02]  /*17d0*/  CS2R R218, SRZ ;  /* 0x0000000000da7805 */ /* 0x000fe4000001ff00 */
[----:B------:R-:W-:Y:S01]  /*17e0*/  CS2R R220, SRZ ;  /* 0x0000000000dc7805 */ /* 0x000fe2000001ff00 */
[----:B------:R1:W-:Y:S01]  /*17f0*/  STL [R1+0x28], RZ ;  /* 0x000028ff01007387 */ /* 0x0003e20000100800 */
[----:B------:R-:W-:Y:S02]  /*1800*/  CS2R R222, SRZ ;  /* 0x0000000000de7805 */ /* 0x000fe4000001ff00 */
[----:B------:R-:W-:-:S02]  /*1810*/  CS2R R224, SRZ ;  /* 0x0000000000e07805 */ /* 0x000fc4000001ff00 */
[----:B------:R-:W-:Y:S01]  /*1820*/  CS2R R226, SRZ ;  /* 0x0000000000e27805 */ /* 0x000fe2000001ff00 */
[----:B------:R1:W-:Y:S01]  /*1830*/  STL [R1+0x24], RZ ;  /* 0x000024ff01007387 */ /* 0x0003e20000100800 */
[----:B------:R-:W-:Y:S01]  /*1840*/  ULEA.HI UR11, UR10, UR10, URZ, 0x1 ;  /* 0x0000000a0a0b7291 */ /* 0x000fe2000f8f083f */
[----:B------:R-:W-:Y:S01]  /*1850*/  IMAD.MOV.U32 R228, RZ, RZ, RZ ;  /* 0x000000ffffe47224 */ /* 0x000fe200078e00ff */
[----:B------:R-:W-:Y:S01]  /*1860*/  CS2R R88, SRZ ;  /* 0x0000000000587805 */ /* 0x000fe2000001ff00 */
[----:B------:R1:W-:Y:S01]  /*1870*/  STL [R1+0x20], RZ ;  /* 0x000020ff01007387 */ /* 0x0003e20000100800 */
[----:B------:R-:W-:Y:S01]  /*1880*/  ULOP3.LUT UR16, UR11, 0x7fffe, URZ, 0xc0, !UPT ;  /* 0x0007fffe0b107892 */ /* 0x000fe2000f8ec03f */
[----:B------:R-:W-:Y:S01]  /*1890*/  CS2R R90, SRZ ;  /* 0x00000000005a7805 */ /* 0x000fe2000001ff00 */
[----:B--2---:R-:W-:Y:S01]  /*18a0*/  ULEA UR11, UR18, UR17, 0x18 ;  /* 0x00000011120b7291 */ /* 0x004fe2000f8ec03f */
[----:B------:R1:W-:Y:S01]  /*18b0*/  STL [R1+0x1c], RZ ;  /* 0x00001cff01007387 */ /* 0x0003e20000100800 */
[----:B------:R-:W-:Y:S01]  /*18c0*/  UIADD3 UR16, UR10, -UR16, URZ ;  /* 0x800000100a107290 */ /* 0x000fe2000fffe03f */
[----:B------:R-:W-:-:S02]  /*18d0*/  CS2R R92, SRZ ;  /* 0x00000000005c7805 */ /* 0x000fc4000001ff00 */
[----:B------:R-:W-:Y:S01]  /*18e0*/  CS2R R94, SRZ ;  /* 0x00000000005e7805 */ /* 0x000fe2000001ff00 */
[----:B------:R1:W-:Y:S01]  /*18f0*/  STL [R1+0x18], RZ ;  /* 0x000018ff01007387 */ /* 0x0003e20000100800 */
[----:B------:R-:W-:Y:S01]  /*1900*/  ULEA UR16, UR16, UR11, 0xd ;  /* 0x0000000b10107291 */ /* 0x000fe2000f8e683f */
[----:B------:R-:W-:Y:S02]  /*1910*/  CS2R R96, SRZ ;  /* 0x0000000000607805 */ /* 0x000fe4000001ff00 */
[----:B------:R-:W-:Y:S01]  /*1920*/  CS2R R98, SRZ ;  /* 0x0000000000627805 */ /* 0x000fe2000001ff00 */
[----:B------:R1:W-:Y:S01]  /*1930*/  STL [R1+0x14], RZ ;  /* 0x000014ff01007387 */ /* 0x0003e20000100800 */
[----:B------:R-:W-:Y:S01]  /*1940*/  UIADD3 UR16, UR16, 0x100, URZ ;  /* 0x0000010010107890 */ /* 0x000fe2000fffe03f */
[----:B------:R-:W-:Y:S02]  /*1950*/  CS2R R100, SRZ ;  /* 0x0000000000647805 */ /* 0x000fe4000001ff00 */
[----:B------:R-:W-:Y:S01]  /*1960*/  CS2R R102, SRZ ;  /* 0x0000000000667805 */ /* 0x000fe2000001ff00 */
[----:B------:R1:W-:Y:S01]  /*1970*/  STL [R1+0x10], RZ ;  /* 0x000010ff01007387 */ /* 0x0003e20000100800 */
[----:B------:R-:W-:Y:S01]  /*1980*/  USHF.R.U32.HI UR10, URZ, 0x4, UR16 ;  /* 0x000000043f0a7899 */ /* 0x000fe20008011610 */
[----:B------:R-:W-:-:S02]  /*1990*/  CS2R R104, SRZ ;  /* 0x0000000000687805 */ /* 0x000fc4000001ff00 */
[----:B------:R-:W-:Y:S01]  /*19a0*/  CS2R R106, SRZ ;  /* 0x00000000006a7805 */ /* 0x000fe2000001ff00 */
[----:B------:R1:W-:Y:S01]  /*19b0*/  STL [R1+0xc], RZ ;  /* 0x00000cff01007387 */ /* 0x0003e20000100800 */
[----:B------:R-:W-:Y:S01]  /*19c0*/  ULOP3.LUT UR10, UR10, 0x3fff, URZ, 0xc0, !UPT ;  /* 0x00003fff0a0a7892 */ /* 0x000fe2000f8ec03f */
        /* <DEDUP_REMOVED lines=10> */
[----:B------:R1:W-:Y:S01]  /*1a70*/  STL [R1], RZ ;  /* 0x000000ff01007387 */ /* 0x0003e20000100800 */
[----:B------:R-:W-:Y:S02]  /*1a80*/  CS2R R124, SRZ ;  /* 0x00000000007c7805 */ /* 0x000fe4000001ff00 */
[----:B------:R-:W-:Y:S02]  /*1a90*/  CS2R R126, SRZ ;  /* 0x00000000007e7805 */ /* 0x000fe4000001ff00 */
[----:B------:R-:W-:Y:S02]  /*1aa0*/  CS2R R128, SRZ ;  /* 0x0000000000807805 */ /* 0x000fe4000001ff00 */
[----:B------:R-:W-:-:S02]  /*1ab0*/  CS2R R130, SRZ ;  /* 0x0000000000827805 */ /* 0x000fc4000001ff00 */
[----:B------:R-:W-:Y:S02]  /*1ac0*/  CS2R R132, SRZ ;  /* 0x0000000000847805 */ /* 0x000fe4000001ff00 */
[----:B------:R-:W-:Y:S02]  /*1ad0*/  CS2R R134, SRZ ;  /* 0x0000000000867805 */ /* 0x000fe4000001ff00 */
        /* <DEDUP_REMOVED lines=9> */
[----:B----4-:R-:W-:-:S02]  /*1b70*/  CS2R R26, SRZ ;  /* 0x00000000001a7805 */ /* 0x010fc4000001ff00 */
        /* <DEDUP_REMOVED lines=29> */
[----:B------:R-:W-:Y:S01]  /*1d50*/  CS2R R86, SRZ ;  /* 0x0000000000567805 */ /* 0x000fe2000001ff00 */
[----:B-1----:R-:W-:Y:S06]  /*1d60*/  @!P0 BRA `(.L_x_17) ;  /* 0x0000001000c08947 */ /* 0x002fec0003800000 */
[----:B------:R-:W-:-:S06]  /*1d70*/  UISETP.NE.AND UP0, UPT, UR22, 0x3, UPT ;  /* 0x000000031600788c */ /* 0x000fcc000bf05270 */
[----:B------:R-:W-:-:S13]  /*1d80*/  PLOP3.LUT P1, PT, PT, PT, UP0, 0x80, 0x0 ;  /* 0x000000000000781c */ /* 0x000fda0003f2f008 */
[----:B------:R-:W-:Y:S05]  /*1d90*/  @!P1 BRA `(.L_x_18) ;  /* 0x0000000000049947 */ /* 0x000fea0003800000 */
[----:B------:R-:W-:Y:S01]  /*1da0*/  BPT.TRAP 0x1 ;  /* 0x000000040000795c */ /* 0x000fe20000300000 */
.L_x_18:
[----:B------:R-:W-:Y:S01]  /*1db0*/  ULEA UR6, UR5, UR11, 0x3 ;  /* 0x0000000b05067291 */ /* 0x000fe2000f8e183f */
[----:B------:R-:W-:-:S05]  /*1dc0*/  IMAD.U32 R0, RZ, RZ, UR4 ;  /* 0x00000004ff007e24 */ /* 0x000fca000f8e00ff */
[----:B------:R-:W-:-:S04]  /*1dd0*/  SHF.L.U32 R0, R0, 0x1f, RZ ;  /* 0x0000001f00007819 */ /* 0x000fc800000006ff */
[----:B------:R0:W1:Y:S01]  /*1de0*/  SYNCS.PHASECHK.TRANS64.TRYWAIT P0, [UR6], R0 ;  /* 0x00000000ff0075a7 */ /* 0x0000620008000146 */
[----:B------:R-:W-:Y:S05]  /*1df0*/  @!P1 BRA `(.L_x_19) ;  /* 0x0000000000049947 */ /* 0x000fea0003800000 */
[----:B------:R-:W-:Y:S01]  /*1e00*/  BPT.TRAP 0x1 ;  /* 0x000000040000795c */ /* 0x000fe20000300000 */
.L_x_19:
[----:B-1----:R-:W-:Y:S05]  /*1e10*/  @P0 BRA `(.L_x_20) ;  /* 0x0000000000080947 */ /* 0x002fea0003800000 */
[----:B------:R-:W1:Y:S02]  /*1e20*/  SYNCS.PHASECHK.TRANS64.TRYWAIT P0, [UR6], R0 ;  /* 0x00000000ff0075a7 */ /* 0x000e640008000146 */
[----:B-1----:R-:W-:Y:S05]  /*1e30*/  @!P0 BRA `(.L_x_21) ;  /* 0x000000e800688947 */ /* 0x002fea0003800000 */
.L_x_20:
[----:B------:R-:W-:Y:S01]  /*1e40*/  UIADD3 UR6, UR11, 0x20100, URZ ;  /* 0x000201000b067890 */ /* 0x000fe2000fffe03f */
[----:B------:R-:W-:Y:S01]  /*1e50*/  WARPGROUP.ARRIVE ;  /* 0x00000000000079c5 */ /* 0x000fe20000000000 */
[----:B------:R-:W-:Y:S01]  /*1e60*/  ULOP3.LUT UR7, UR10, 0x10000, URZ, 0xfc, !UPT ;  /* 0x000100000a077892 */ /* 0x000fe2000f8efc3f */
[----:B------:R2:W-:Y:S01]  /*1e70*/  STL [R1+0x6c], RZ ;  /* 0x00006cff01007387 */ /* 0x0005e20000100800 */
[----:B------:R-:W-:Y:S01]  /*1e80*/  USHF.R.U32.HI UR6, URZ, 0x4, UR6 ;  /* 0x000000043f067899 */ /* 0x000fe20008011606 */
[----:B01----:R-:W-:Y:S01]  /*1e90*/  IMAD.MOV.U32 R0, RZ, RZ, RZ ;  /* 0x000000ffff007224 */ /* 0x003fe200078e00ff */
[----:B------:R-:W-:Y:S01]  /*1ea0*/  ULEA UR7, UR5, UR7, 0xb ;  /* 0x0000000705077291 */ /* 0x000fe2000f8e583f */
[----:B------:R2:W-:Y:S01]  /*1eb0*/  STL [R1+0x68], RZ ;  /* 0x000068ff01007387 */ /* 0x0005e20000100800 */
[----:B------:R-:W-:Y:S01]  /*1ec0*/  ULOP3.LUT UR6, UR6, 0x3fff, URZ, 0xc0, !UPT ;  /* 0x00003fff06067892 */ /* 0x000fe2000f8ec03f */
[----:B------:R-:W-:Y:S01]  /*1ed0*/  CS2R R2, SRZ ;  /* 0x0000000000027805 */ /* 0x000fe2000001ff00 */
[----:B------:R-:W-:Y:S01]  /*1ee0*/  UMOV UR17, 0x40000040 ;  /* 0x4000004000117882 */ /* 0x000fe20000000000 */
[----:B------:R-:W-:Y:S01]  /*1ef0*/  UMOV UR19, 0x40000040 ;  /* 0x4000004000137882 */ /* 0x000fe20000000000 */
[----:B------:R-:W-:Y:S01]  /*1f00*/  ULOP3.LUT UR6, UR6, 0x10000, URZ, 0xfc, !UPT ;  /* 0x0001000006067892 */ /* 0x000fe2000f8efc3f */
[----:B------:R2:W-:Y:S01]  /*1f10*/  STL [R1+0x64], RZ ;  /* 0x000064ff01007387 */ /* 0x0005e20000100800 */
[----:B------:R-:W-:Y:S01]  /*1f20*/  UMOV UR16, UR7 ;  /* 0x0000000700107c82 */ /* 0x000fe20008000000 */
[----:B------:R-:W-:Y:S01]  /*1f30*/  CS2R R4, SRZ ;  /* 0x0000000000047805 */ /* 0x000fe2000001ff00 */
[----:B------:R-:W-:Y:S01]  /*1f40*/  ULEA UR8, UR5, UR6, 0xa ;  /* 0x0000000605087291 */ /* 0x000fe2000f8e503f */
[----:B------:R2:W-:Y:S01]  /*1f50*/  STL [R1+0x60], RZ ;  /* 0x000060ff01007387 */ /* 0x0005e20000100800 */
[----:B------:R-:W-:Y:S01]  /*1f60*/  CS2R R6, SRZ ;  /* 0x0000000000067805 */ /* 0x000fe2000001ff00 */
[----:B------:R-:W-:Y:S01]  /*1f70*/  UMOV UR6, 0x4 ;  /* 0x0000000400067882 */ /* 0x000fe20000000000 */
[----:B------:R-:W-:Y:S01]  /*1f80*/  CS2R R8, SRZ ;  /* 0x0000000000087805 */ /* 0x000fe2000001ff00 */
[----:B------:R2:W-:Y:S01]  /*1f90*/  STL [R1+0x5c], RZ ;  /* 0x00005cff01007387 */ /* 0x0005e20000100800 */
[----:B------:R-:W-:Y:S01]  /*1fa0*/  CS2R R10, SRZ ;  /* 0x00000000000a7805 */ /* 0x000fe2000001ff00 */
[----:B------:R-:W-:Y:S01]  /*1fb0*/  UMOV UR18, UR8 ;  /* 0x0000000800127c82 */ /* 0x000fe20008000000 */
[----:B------:R-:W-:Y:S01]  /*1fc0*/  CS2R R12, SRZ ;  /* 0x00000000000c7805 */ /* 0x000fe2000001ff00 */
[----:B------:R-:W-:Y:S01]  /*1fd0*/  QGMMA.64x128x32.F32.E4M3.E4M3 R88, gdesc[UR16], RZ, !UPT ;  /* 0x01e00000105879f3 */ /* 0x000fe2000c7008ff */
[----:B------:R-:W-:Y:S01]  /*1fe0*/  UIADD3 UR16, UR7, 0x400, URZ ;  /* 0x0000040007107890 */ /* 0x000fe2000fffe03f */
[----:B------:R2:W-:Y:S01]  /*1ff0*/  STL [R1+0x58], RZ ;  /* 0x000058ff01007387 */ /* 0x0005e20000100800 */
[----:B------:R-:W-:Y:S01]  /*2000*/  UMOV UR17, 0x40000040 ;  /* 0x4000004000117882 */ /* 0x000fe20000000000 */
[----:B------:R-:W-:-:S02]  /*2010*/  CS2R R14, SRZ ;  /* 0x00000000000e7805 */ /* 0x000fc4000001ff00 */
[----:B------:R-:W-:Y:S01]  /*2020*/  CS2R R16, SRZ ;  /* 0x0000000000107805 */ /* 0x000fe2000001ff00 */
[----:B------:R2:W-:Y:S01]  /*2030*/  STL [R1+0x54], RZ ;  /* 0x000054ff01007387 */ /* 0x0005e20000100800 */
[----:B------:R-:W-:Y:S02]  /*2040*/  CS2R R18, SRZ ;  /* 0x0000000000127805 */ /* 0x000fe4000001ff00 */
[----:B------:R-:W-:Y:S02]  /*2050*/  CS2R R20, SRZ ;  /* 0x0000000000147805 */ /* 0x000fe4000001ff00 */
[----:B------:R-:W-:Y:S01]  /*2060*/  CS2R R22, SRZ ;  /* 0x0000000000167805 */ /* 0x000fe2000001ff00 */
[----:B------:R2:W-:Y:S01]  /*2070*/  STL [R1+0x50], RZ ;  /* 0x000050ff01007387 */ /* 0x0005e20000100800 */
[----:B------:R-:W-:Y:S01]  /*2080*/  CS2R R152, SRZ ;  /* 0x0000000000987805 */ /* 0x000fe2000001ff00 */
[----:B------:R-:W-:Y:S01]  /*2090*/  QGMMA.64x128x32.F32.E4M3.E4M3 R24, gdesc[UR16], RZ, !UPT ;  /* 0x01e00000101879f3 */ /* 0x000fe2000c7008ff */
[----:B------:R-:W-:Y:S01]  /*20a0*/  UIADD3 UR16, UR7, 0x2, URZ ;  /* 0x0000000207107890 */ /* 0x000fe2000fffe03f */
[----:B------:R2:W-:Y:S01]  /*20b0*/  STL [R1+0x4c], RZ ;  /* 0x00004cff01007387 */ /* 0x0005e20000100800 */
[----:B------:R-:W-:Y:S01]  /*20c0*/  UIADD3 UR18, UR8, 0x2, URZ ;  /* 0x0000000208127890 */ /* 0x000fe2000fffe03f */
[----:B------:R-:W-:Y:S01]  /*20d0*/  CS2R R154, SRZ ;  /* 0x00000000009a7805 */ /* 0x000fe2000001ff00 */
[----:B------:R-:W-:Y:S01]  /*20e0*/  UMOV UR17, 0x40000040 ;  /* 0x4000004000117882 */ /* 0x000fe20000000000 */
[----:B------:R-:W-:Y:S01]  /*20f0*/  UMOV UR19, 0x40000040 ;  /* 0x4000004000137882 */ /* 0x000fe20000000000 */
        /* <DEDUP_REMOVED lines=49> */
[----:B------:R-:W-:-:S03]  /*2410*/  IMAD.MOV.U32 R228, RZ, RZ, RZ ;  /* 0x000000ffffe47224 */ /* 0x000fc600078e00ff */
[----:B------:R2:W-:Y:S04]  /*2420*/  STL [R1+0x14], RZ ;  /* 0x000014ff01007387 */ /* 0x0005e80000100800 */
[----:B------:R2:W-:Y:S04]  /*2430*/  STL [R1+0x10], RZ ;  /* 0x000010ff01007387 */ /* 0x0005e80000100800 */
[----:B------:R2:W-:Y:S04]  /*2440*/  STL [R1+0xc], RZ ;  /* 0x00000cff01007387 */ /* 0x0005e80000100800 */
[----:B------:R2:W-:Y:S04]  /*2450*/  STL [R1+0x8], RZ ;  /* 0x000008ff01007387 */ /* 0x0005e80000100800 */
[----:B------:R2:W-:Y:S04]  /*2460*/  STL [R1+0x4], RZ ;  /* 0x000004ff01007387 */ /* 0x0005e80000100800 */
[----:B------:R2:W-:Y:S01]  /*2470*/  STL [R1], RZ ;  /* 0x000000ff01007387 */ /* 0x0005e20000100800 */
[----:B------:R-:W-:Y:S01]  /*2480*/  QGMMA.64x128x32.F32.E4M3.E4M3 R88, gdesc[UR16], R88 ;  /* 0x01e00000105879f3 */ /* 0x000fe20008700858 */
[----:B------:R-:W-:Y:S01]  /*2490*/  UIADD3 UR16, UR7, 0x402, URZ ;  /* 0x0000040207107890 */ /* 0x000fe2000fffe03f */
[----:B------:R-:W-:-:S10]  /*24a0*/  UMOV UR17, 0x40000040 ;  /* 0x4000004000117882 */ /* 0x000fd40000000000 */
[----:B------:R-:W-:Y:S01]  /*24b0*/  QGMMA.64x128x32.F32.E4M3.E4M3 R24, gdesc[UR16], R24 ;  /* 0x01e00000101879f3 */ /* 0x000fe20008700818 */
[----:B------:R-:W-:Y:S02]  /*24c0*/  UIADD3 UR16, UR7, 0x4, URZ ;  /* 0x0000000407107890 */ /* 0x000fe4000fffe03f */
[----:B------:R-:W-:Y:S01]  /*24d0*/  UIADD3 UR18, UR8, 0x4, URZ ;  /* 0x0000000408127890 */ /* 0x000fe2000fffe03f */
[----:B------:R-:W-:Y:S01]  /*24e0*/  UMOV UR17, 0x40000040 ;  /* 0x4000004000117882 */ /* 0x000fe20000000000 */
[----:B------:R-:W-:-:S07]  /*24f0*/  UMOV UR19, 0x40000040 ;  /* 0x4000004000137882 */ /* 0x000fce0000000000 */
        /* <DEDUP_REMOVED lines=10> */
[----:B------:R-:W-:Y:S02]  /*25a0*/  UMOV UR17, 0x40000040 ;  /* 0x4000004000117882 */ /* 0x000fe40000000000 */
[----:B------:R-:W-:Y:S02]  /*25b0*/  ULDC UR7, c[0x0][0x50c] ;  /* 0x0001430000077ab9 */ /* 0x000fe40000000800 */
[----:B------:R-:W-:-:S04]  /*25c0*/  UISETP.NE.AND UP0, UPT, UR7, 0x4, UPT ;  /* 0x000000040700788c */ /* 0x000fc8000bf05270 */
[----:B------:R-:W-:Y:S02]  /*25d0*/  USEL UR7, URZ, 0x1, UP0 ;  /* 0x000000013f077887 */ /* 0x000fe40008000000 */
[----:B------:R-:W-:Y:S04]  /*25e0*/  QGMMA.64x128x32.F32.E4M3.E4M3 R24, gdesc[UR16], R24, gsb0 ;  /* 0x01e00000101879f3 */ /* 0x000fe80008000818 */
[----:B------:R-:W-:-:S13]  /*25f0*/  ISETP.NE.AND P0, PT, RZ, UR7, PT ;  /* 0x00000007ff007c0c */ /* 0x000fda000bf05270 */
[----:B--2---:R-:W-:Y:S05]  /*2600*/  @!P0 BRA `(.L_x_22) ;  /* 0x0000000800808947 */ /* 0x004fea0003800000 */
[----:B------:R-:W-:Y:S02]  /*2610*/  WARPGROUP.DEPBAR.LE gsb0, 0x0 ;  /* 0x00008000000079c5 */ /* 0x000fe40000010000 */
[----:B------:R-:W-:-:S01]  /*2620*/  FADD R227, RZ, R89 ;  /* 0x00000059ffe37221 */ /* 0x000fc20000000000 */
[----:B------:R-:W-:Y:S01]  /*2630*/  FADD R228, RZ, R88 ;  /* 0x00000058ffe47221 */ /* 0x000fe20000000000 */
[----:B------:R-:W-:-:S01]  /*2640*/  FADD R226, RZ, R90 ;  /* 0x0000005affe27221 */ /* 0x000fc20000000000 */
[----:B------:R-:W-:Y:S01]  /*2650*/  FADD R225, RZ, R91 ;  /* 0x0000005bffe17221 */ /* 0x000fe20000000000 */
[----:B------:R-:W-:-:S01]  /*2660*/  FADD R224, RZ, R92 ;  /* 0x0000005cffe07221 */ /* 0x000fc20000000000 */
[----:B------:R0:W-:Y:S01]  /*2670*/  STL [R1+0x88], R227 ;  /* 0x000088e301007387 */ /* 0x0001e20000100800 */
[----:B------:R-:W-:-:S01]  /*2680*/  FADD R223, RZ, R93 ;  /* 0x0000005dffdf7221 */ /* 0x000fc20000000000 */
[----:B------:R-:W-:Y:S01]  /*2690*/  FADD R222, RZ, R94 ;  /* 0x0000005effde7221 */ /* 0x000fe20000000000 */
[----:B------:R-:W-:-:S01]  /*26a0*/  FADD R221, RZ, R95 ;  /* 0x0000005fffdd7221 */ /* 0x000fc20000000000 */
[----:B------:R-:W-:Y:S01]  /*26b0*/  FADD R220, RZ, R96 ;  /* 0x00000060ffdc7221 */ /* 0x000fe20000000000 */
[----:B------:R-:W-:-:S01]  /*26c0*/  FADD R219, RZ, R97 ;  /* 0x00000061ffdb7221 */ /* 0x000fc20000000000 */
[----:B------:R-:W-:Y:S01]  /*26d0*/  FADD R218, RZ, R98 ;  /* 0x00000062ffda7221 */ /* 0x000fe20000000000 */
[----:B------:R-:W-:-:S01]  /*26e0*/  FADD R217, RZ, R99 ;  /* 0x00000063ffd97221 */ /* 0x000fc20000000000 */
[----:B------:R-:W-:Y:S01]  /*26f0*/  FADD R216, RZ, R100 ;  /* 0x00000064ffd87221 */ /* 0x000fe20000000000 */
[----:B------:R-:W-:-:S01]  /*2700*/  FADD R215, RZ, R101 ;  /* 0x00000065ffd77221 */ /* 0x000fc20000000000 */
[----:B0-----:R-:W-:Y:S01]  /*2710*/  FADD R227, RZ, R60 ;  /* 0x0000003cffe37221 */ /* 0x001fe20000000000 */
[----:B------:R-:W-:-:S01]  /*2720*/  FADD R214, RZ, R102 ;  /* 0x00000066ffd67221 */ /* 0x000fc20000000000 */
[----:B------:R-:W-:Y:S01]  /*2730*/  FADD R213, RZ, R103 ;  /* 0x00000067ffd57221 */ /* 0x000fe20000000000 */
[----:B------:R-:W-:-:S01]  /*2740*/  FADD R212, RZ, R104 ;  /* 0x00000068ffd47221 */ /* 0x000fc20000000000 */
[----:B------:R-:W-:Y:S01]  /*2750*/  FADD R211, RZ, R105 ;  /* 0x00000069ffd37221 */ /* 0x000fe20000000000 */
[----:B------:R0:W-:Y:S01]  /*2760*/  STL [R1], R227 ;  /* 0x000000e301007387 */ /* 0x0001e20000100800 */
        /* <DEDUP_REMOVED lines=94> */
[----:B0-----:R-:W-:-:S05]  /*2d50*/  FADD R227, RZ, R67 ;  /* 0x00000043ffe37221 */ /* 0x001fca0000000000 */
[----:B------:R0:W-:Y:S02]  /*2d60*/  STL [R1+0x1c], R227 ;  /* 0x00001ce301007387 */ /* 0x0001e40000100800 */
        /* <DEDUP_REMOVED lines=39> */
[----:B------:R0:W-:Y:S04]  /*2fe0*/  STL [R1+0x6c], R227 ;  /* 0x00006ce301007387 */ /* 0x0001e80000100800 */
[----:B0-----:R0:W5:Y:S01]  /*2ff0*/  LDL.LU R227, [R1+0x88] ;  /* 0x0000880001e37983 */ /* 0x0011620000300800 */
[----:B------:R-:W-:-:S05]  /*3000*/  UMOV UR6, URZ ;  /* 0x0000003f00067c82 */ /* 0x000fca0008000000 */
.L_x_22:
[----:B------:R-:W-:Y:S01]  /*3010*/  UIADD3 UR23, UR5, 0x1, URZ ;  /* 0x0000000105177890 */ /* 0x000fe2000fffe03f */
[----:B------:R-:W-:-:S03]  /*3020*/  UMOV UR8, 0x1 ;  /* 0x0000000100087882 */ /* 0x000fc60000000000 */
[----:B------:R-:W-:-:S04]  /*3030*/  UISETP.NE.AND UP0, UPT, UR23, 0x4, UPT ;  /* 0x000000041700788c */ /* 0x000fc8000bf05270 */
[----:B------:R-:W-:Y:S02]  /*3040*/  USEL UR24, URZ, 0x1, UP0 ;  /* 0x000000013f187887 */ /* 0x000fe40008000000 */
[----:B------:R-:W-:Y:S02]  /*3050*/  USEL UR23, UR23, URZ, UP0 ;  /* 0x0000003f17177287 */ /* 0x000fe40008000000 */
[----:B------:R-:W-:-:S12]  /*3060*/  ULOP3.LUT UR24, UR4, UR24, URZ, 0x3c, !UPT ;  /* 0x0000001804187292 */ /* 0x000fd8000f8e3c3f */
.L_x_17:
[----:B------:R-:W-:-:S04]  /*3070*/  UISETP.LT.AND UP0, UPT, UR9, 0x1, UPT ;  /* 0x000000010900788c */ /* 0x000fc8000bf01270 */
[----:B------:R-:W-:-:S04]  /*3080*/  USEL UR16, UR9, 0x1, UP0 ;  /* 0x0000000109107887 */ /* 0x000fc80008000000 */
[----:B------:R-:W-:-:S04]  /*3090*/  UIADD3 UR26, UR9, -UR16, URZ ;  /* 0x80000010091a7290 */ /* 0x000fc8000fffe03f */
[----:B------:R-:W-:-:S06]  /*30a0*/  UISETP.GE.AND UP0, UPT, UR26, 0x1, UPT ;  /* 0x000000011a00788c */ /* 0x000fcc000bf06270 */
[----:B------:R-:W-:-:S13]  /*30b0*/  PLOP3.LUT P0, PT, PT, PT, UP0, 0x80, 0x0 ;  /* 0x000000000000781c */ /* 0x000fda0003f0f008 */
[----:B------:R-:W-:Y:S05]  /*30c0*/  @!P0 BRA `(.L_x_23) ;  /* 0x0000001000fc8947 */ /* 0x000fea0003800000 */
[----:B------:R-:W-:Y:S01]  /*30d0*/  UMOV UR25, UR5 ;  /* 0x0000000500197c82 */ /* 0x000fe20008000000 */
[----:B------:R-:W-:-:S05]  /*30e0*/  ULDC UR27, c[0x0][0x50c] ;  /* 0x00014300001b7ab9 */ /* 0x000fca0000000800 */
.L_x_31:
[----:B------:R-:W-:-:S06]  /*30f0*/  UISETP.NE.AND UP0, UPT, UR22, 0x3, UPT ;  /* 0x000000031600788c */ /* 0x000fcc000bf05270 */
[----:B------:R-:W-:-:S13]  /*3100*/  PLOP3.LUT P1, PT, PT, PT, UP0, 0x80, 0x0 ;  /* 0x000000000000781c */ /* 0x000fda0003f2f008 */
[----:B-----5:R-:W-:Y:S05]  /*3110*/  @!P1 BRA `(.L_x_24) ;  /* 0x0000000000049947 */ /* 0x020fea0003800000 */
[----:B------:R-:W-:Y:S01]  /*3120*/  BPT.TRAP 0x1 ;  /* 0x000000040000795c */ /* 0x000fe20000300000 */
.L_x_24:
[----:B------:R-:W1:Y:S01]  /*3130*/  S2UR UR16, SR_CgaCtaId ;  /* 0x00000000001079c3 */ /* 0x000e620000008800 */
[----:B------:R-:W-:Y:S01]  /*3140*/  UMOV UR11, 0x400 ;  /* 0x00000400000b7882 */ /* 0x000fe20000000000 */
[----:B------:R-:W-:-:S05]  /*3150*/  IMAD.U32 R229, RZ, RZ, UR24 ;  /* 0x00000018ffe57e24 */ /* 0x000fca000f8e00ff */
[----:B------:R-:W-:Y:S01]  /*3160*/  SHF.L.U32 R229, R229, 0x1f, RZ ;  /* 0x0000001fe5e57819 */ /* 0x000fe200000006ff */
[----:B-1----:R-:W-:-:S04]  /*3170*/  ULEA UR11, UR16, UR11, 0x18 ;  /* 0x0000000b100b7291 */ /* 0x002fc8000f8ec03f */
[----:B------:R-:W-:-:S09]  /*3180*/  ULEA UR16, UR23, UR11, 0x3 ;  /* 0x0000000b17107291 */ /* 0x000fd2000f8e183f */
[----:B------:R1:W2:Y:S01]  /*3190*/  SYNCS.PHASECHK.TRANS64.TRYWAIT P0, [UR16], R229 ;  /* 0x000000e5ff0075a7 */ /* 0x0002a20008000150 */
[----:B------:R-:W-:Y:S05]  /*31a0*/  @!P1 BRA `(.L_x_25) ;  /* 0x0000000000049947 */ /* 0x000fea0003800000 */
[----:B------:R-:W-:Y:S01]  /*31b0*/  BPT.TRAP 0x1 ;  /* 0x000000040000795c */ /* 0x000fe20000300000 */
.L_x_25:
[----:B--2---:R-:W-:Y:S05]  /*31c0*/  @P0 BRA `(.L_x_26) ;  /* 0x0000000000080947 */ /* 0x004fea0003800000 */
[----:B------:R-:W2:Y:S02]  /*31d0*/  SYNCS.PHASECHK.TRANS64.TRYWAIT P0, [UR16], R229 ;  /* 0x000000e5ff0075a7 */ /* 0x000ea40008000150 */
[----:B--2---:R-:W-:Y:S05]  /*31e0*/  @!P0 BRA `(.L_x_27) ;  /* 0x000000d400948947 */ /* 0x004fea0003800000 */
.L_x_26:
[----:B------:R-:W-:Y:S01]  /*31f0*/  UIADD3 UR16, UR11, 0x20100, URZ ;  /* 0x000201000b107890 */ /* 0x000fe2000fffe03f */
[----:B------:R-:W-:Y:S01]  /*3200*/  WARPGROUP.ARRIVE ;  /* 0x00000000000079c5 */ /* 0x000fe20000000000 */
[----:B------:R-:W-:Y:S02]  /*3210*/  UISETP.NE.AND UP0, UPT, UR7, URZ, UPT ;  /* 0x0000003f0700728c */ /* 0x000fe4000bf05270 */
[----:B------:R-:W-:Y:S02]  /*3220*/  USHF.R.U32.HI UR16, URZ, 0x4, UR16 ;  /* 0x000000043f107899 */ /* 0x000fe40008011610 */
[----:B------:R-:W-:Y:S02]  /*3230*/  USEL UR8, UR8, URZ, !UP0 ;  /* 0x0000003f08087287 */ /* 0x000fe4000c000000 */
[----:B------:R-:W-:Y:S02]  /*3240*/  ULOP3.LUT UR16, UR16, 0x3fff, URZ, 0xc0, !UPT ;  /* 0x00003fff10107892 */ /* 0x000fe4000f8ec03f */
[----:B------:R-:W-:-:S02]  /*3250*/  UISETP.NE.U32.AND UP0, UPT, UR8, URZ, UPT ;  /* 0x0000003f0800728c */ /* 0x000fc4000bf05070 */
[----:B------:R-:W-:Y:S02]  /*3260*/  ULOP3.LUT UR7, UR10, 0x10000, URZ, 0xfc, !UPT ;  /* 0x000100000a077892 */ /* 0x000fe4000f8efc3f */
[----:B------:R-:W-:Y:S02]  /*3270*/  ULOP3.LUT UR8, UR16, 0x10000, URZ, 0xfc, !UPT ;  /* 0x0001000010087892 */ /* 0x000fe4000f8efc3f */
[----:B------:R-:W-:Y:S02]  /*3280*/  ULEA UR7, UR23, UR7, 0xb ;  /* 0x0000000717077291 */ /* 0x000fe4000f8e583f */
[----:B------:R-:W-:Y:S01]  /*3290*/  ULEA UR8, UR23, UR8, 0xa ;  /* 0x0000000817087291 */ /* 0x000fe2000f8e503f */
[----:B------:R-:W-:Y:S01]  /*32a0*/  UMOV UR17, 0x40000040 ;  /* 0x4000004000117882 */ /* 0x000fe20000000000 */
[----:B------:R-:W-:Y:S01]  /*32b0*/  UMOV UR19, 0x40000040 ;  /* 0x4000004000137882 */ /* 0x000fe20000000000 */
[----:B------:R-:W-:Y:S02]  /*32c0*/  UIADD3 UR6, UR6, 0x4, URZ ;  /* 0x0000000406067890 */ /* 0x000fe4000fffe03f */
[----:B------:R-:W-:-:S02]  /*32d0*/  UMOV UR16, UR7 ;  /* 0x0000000700107c82 */ /* 0x000fc40008000000 */
[----:B------:R-:W-:Y:S02]  /*32e0*/  UMOV UR18, UR8 ;  /* 0x0000000800127c82 */ /* 0x000fe40008000000 */
[----:B------:R-:W-:Y:S01]  /*32f0*/  QGMMA.64x128x32.F32.E4M3.E4M3 R88, gdesc[UR16], R88, UP0 ;  /* 0x01e00000105879f3 */ /* 0x000fe2000bf00858 */
[----:B------:R-:W-:Y:S01]  /*3300*/  UIADD3 UR16, UR7, 0x400, URZ ;  /* 0x0000040007107890 */ /* 0x000fe2000fffe03f */
[----:B------:R-:W-:-:S10]  /*3310*/  UMOV UR17, 0x40000040 ;  /* 0x4000004000117882 */ /* 0x000fd40000000000 */
[----:B------:R-:W-:Y:S01]  /*3320*/  QGMMA.64x128x32.F32.E4M3.E4M3 R24, gdesc[UR16], R24, UP0 ;  /* 0x01e00000101879f3 */ /* 0x000fe2000bf00818 */
[----:B------:R-:W-:Y:S02]  /*3330*/  UIADD3 UR16, UR7, 0x2, URZ ;  /* 0x0000000207107890 */ /* 0x000fe4000fffe03f */
[----:B------:R-:W-:Y:S01]  /*3340*/  UIADD3 UR18, UR8, 0x2, URZ ;  /* 0x0000000208127890 */ /* 0x000fe2000fffe03f */
[----:B------:R-:W-:Y:S01]  /*3350*/  UMOV UR17, 0x40000040 ;  /* 0x4000004000117882 */ /* 0x000fe20000000000 */
[----:B------:R-:W-:Y:S01]  /*3360*/  UMOV UR19, 0x40000040 ;  /* 0x4000004000137882 */ /* 0x000fe20000000000 */
[----:B------:R-:W-:-:S06]  /*3370*/  UISETP.NE.AND UP0, UPT, UR6, UR27, UPT ;  /* 0x0000001b0600728c */ /* 0x000fcc000bf05270 */
        /* <DEDUP_REMOVED lines=18> */
[----:B------:R-:W-:Y:S01]  /*34a0*/  UMOV UR17, 0x40000040 ;  /* 0x4000004000117882 */ /* 0x000fe20000000000 */
[----:B------:R-:W-:-:S06]  /*34b0*/  USEL UR7, URZ, 0x1, UP0 ;  /* 0x000000013f077887 */ /* 0x000fcc0008000000 */
[----:B------:R-:W-:-:S03]  /*34c0*/  ISETP.NE.AND P0, PT, RZ, UR7, PT ;  /* 0x00000007ff007c0c */ /* 0x000fc6000bf05270 */
[----:B------:R-:W-:Y:S03]  /*34d0*/  QGMMA.64x128x32.F32.E4M3.E4M3 R24, gdesc[UR16], R24, gsb0 ;  /* 0x01e00000101879f3 */ /* 0x000fe60008000818 */
[----:B------:R-:W-:-:S07]  /*34e0*/  WARPGROUP.DEPBAR.LE gsb0, 0x1 ;  /* 0x00008000000079c5 */ /* 0x000fce0000010100 */
[----:B------:R-:W-:Y:S05]  /*34f0*/  @!P0 BRA `(.L_x_28) ;  /* 0x0000000c00708947 */ /* 0x000fea0003800000 */
[----:B------:R-:W-:Y:S02]  /*3500*/  WARPGROUP.DEPBAR.LE gsb0, 0x0 ;  /* 0x00008000000079c5 */ /* 0x000fe40000010000 */
[----:B-----5:R-:W-:-:S01]  /*3510*/  FADD R227, R89, R227 ;  /* 0x000000e359e37221 */ /* 0x020fc20000000000 */
[----:B------:R-:W-:Y:S01]  /*3520*/  FADD R226, R90, R226 ;  /* 0x000000e25ae27221 */ /* 0x000fe20000000000 */
[----:B------:R-:W-:-:S01]  /*3530*/  FADD R225, R91, R225 ;  /* 0x000000e15be17221 */ /* 0x000fc20000000000 */
[----:B------:R-:W-:Y:S01]  /*3540*/  FADD R224, R92, R224 ;  /* 0x000000e05ce07221 */ /* 0x000fe20000000000 */
[----:B------:R-:W-:-:S01]  /*3550*/  FADD R223, R93, R223 ;  /* 0x000000df5ddf7221 */ /* 0x000fc20000000000 */
[----:B------:R2:W-:Y:S01]  /*3560*/  STL [R1+0x88], R227 ;  /* 0x000088e301007387 */ /* 0x0005e20000100800 */
[----:B------:R-:W-:-:S01]  /*3570*/  FADD R222, R94, R222 ;  /* 0x000000de5ede7221 */ /* 0x000fc20000000000 */
[----:B------:R-:W-:Y:S01]  /*3580*/  FADD R221, R95, R221 ;  /* 0x000000dd5fdd7221 */ /* 0x000fe20000000000 */
[----:B------:R-:W-:-:S01]  /*3590*/  FADD R220, R96, R220 ;  /* 0x000000dc60dc7221 */ /* 0x000fc20000000000 */
[----:B------:R-:W-:Y:S01]  /*35a0*/  FADD R219, R97, R219 ;  /* 0x000000db61db7221 */ /* 0x000fe20000000000 */
[----:B------:R-:W-:-:S01]  /*35b0*/  FADD R218, R98, R218 ;  /* 0x000000da62da7221 */ /* 0x000fc20000000000 */
[----:B------:R-:W-:Y:S01]  /*35c0*/  FADD R217, R99, R217 ;  /* 0x000000d963d97221 */ /* 0x000fe20000000000 */
[----:B------:R-:W-:-:S01]  /*35d0*/  FADD R216, R100, R216 ;  /* 0x000000d864d87221 */ /* 0x000fc20000000000 */
[----:B------:R-:W-:Y:S01]  /*35e0*/  FADD R215, R101, R215 ;  /* 0x000000d765d77221 */ /* 0x000fe20000000000 */
[----:B------:R-:W-:-:S01]  /*35f0*/  FADD R214, R102, R214 ;  /* 0x000000d666d67221 */ /* 0x000fc20000000000 */
[----:B--2---:R-:W2:Y:S01]  /*3600*/  LDL.LU R227, [R1+0x28] ;  /* 0x0000280001e37983 */ /* 0x004ea20000300800 */
[----:B------:R-:W-:-:S01]  /*3610*/  FADD R213, R103, R213 ;  /* 0x000000d567d57221 */ /* 0x000fc20000000000 */
[----:B------:R-:W-:Y:S01]  /*3620*/  FADD R212, R104, R212 ;  /* 0x000000d468d47221 */ /* 0x000fe20000000000 */
[----:B------:R-:W-:-:S01]  /*3630*/  FADD R211, R105, R211 ;  /* 0x000000d369d37221 */ /* 0x000fc20000000000 */
[----:B------:R3:W-:Y:S01]  /*3640*/  STL [R1+0x8c], R226 ;  /* 0x00008ce201007387 */ /* 0x0007e20000100800 */
[----:B------:R-:W-:-:S03]  /*3650*/  FADD R228, R88, R228 ;  /* 0x000000e458e47221 */ /* 0x000fc60000000000 */
[----:B---3--:R-:W3:Y:S04]  /*3660*/  LDL.LU R226, [R1+0x24] ;  /* 0x0000240001e27983 */ /* 0x008ee80000300800 */
[----:B------:R4:W-:Y:S04]  /*3670*/  STL [R1+0x90], R225 ;  /* 0x000090e101007387 */ /* 0x0009e80000100800 */
[----:B----4-:R-:W4:Y:S04]  /*3680*/  LDL.LU R225, [R1+0x20] ;  /* 0x0000200001e17983 */ /* 0x010f280000300800 */
[----:B------:R0:W-:Y:S04]  /*3690*/  STL [R1+0x94], R224 ;  /* 0x000094e001007387 */ /* 0x0001e80000100800 */
[----:B0-----:R-:W4:Y:S04]  /*36a0*/  LDL.LU R224, [R1+0x1c] ;  /* 0x00001c0001e07983 */ /* 0x001f280000300800 */
        /* <DEDUP_REMOVED lines=13> */
[----:B0-----:R-:W4:Y:S04]  /*3780*/  LDL.LU R217, [R1] ;  /* 0x0000000001d97983 */ /* 0x001f280000300800 */
[----:B------:R-:W-:Y:S04]  /*3790*/  STL [R1+0xb4], R216 ;  /* 0x0000b4d801007387 */ /* 0x000fe80000100800 */
[----:B------:R-:W-:Y:S04]  /*37a0*/  STL [R1+0xb8], R215 ;  /* 0x0000b8d701007387 */ /* 0x000fe80000100800 */
[----:B------:R-:W-:Y:S04]  /*37b0*/  STL [R1+0xbc], R214 ;  /* 0x0000bcd601007387 */ /* 0x000fe80000100800 */
[----:B------:R-:W-:Y:S04]  /*37c0*/  STL [R1+0xc0], R213 ;  /* 0x0000c0d501007387 */ /* 0x000fe80000100800 */
[----:B------:R-:W-:Y:S04]  /*37d0*/  STL [R1+0xc4], R212 ;  /* 0x0000c4d401007387 */ /* 0x000fe80000100800 */
[----:B------:R0:W-:Y:S01]  /*37e0*/  STL [R1+0xc8], R211 ;  /* 0x0000c8d301007387 */ /* 0x0001e20000100800 */
[----:B--2---:R-:W-:-:S01]  /*37f0*/  FADD R227, R70, R227 ;  /* 0x000000e346e37221 */ /* 0x004fc20000000000 */
[----:B---3--:R-:W-:Y:S01]  /*3800*/  FADD R226, R69, R226 ;  /* 0x000000e245e27221 */ /* 0x008fe20000000000 */
[----:B----4-:R-:W-:-:S01]  /*3810*/  FADD R225, R68, R225 ;  /* 0x000000e144e17221 */ /* 0x010fc20000000000 */
[----:B------:R-:W-:Y:S01]  /*3820*/  FADD R224, R67, R224 ;  /* 0x000000e043e07221 */ /* 0x000fe20000000000 */
[----:B------:R-:W-:-:S01]  /*3830*/  FADD R223, R66, R223 ;  /* 0x000000df42df7221 */ /* 0x000fc20000000000 */
[----:B------:R-:W-:Y:S01]  /*3840*/  FADD R222, R65, R222 ;  /* 0x000000de41de7221 */ /* 0x000fe20000000000 */
[----:B------:R-:W-:-:S01]  /*3850*/  FADD R221, R64, R221 ;  /* 0x000000dd40dd7221 */ /* 0x000fc20000000000 */
[----:B------:R-:W-:Y:S01]  /*3860*/  FADD R220, R63, R220 ;  /* 0x000000dc3fdc7221 */ /* 0x000fe20000000000 */
[----:B------:R-:W-:-:S01]  /*3870*/  FADD R219, R62, R219 ;  /* 0x000000db3edb7221 */ /* 0x000fc20000000000 */
[----:B------:R-:W-:Y:S01]  /*3880*/  FADD R218, R61, R218 ;  /* 0x000000da3dda7221 */ /* 0x000fe20000000000 */
[----:B------:R-:W-:-:S05]  /*3890*/  FADD R217, R60, R217 ;  /* 0x000000d93cd97221 */ /* 0x000fca0000000000 */
[----:B------:R2:W-:Y:S04]  /*38a0*/  STL [R1], R217 ;  /* 0x000000d901007387 */ /* 0x0005e80000100800 */
[----:B------:R3:W-:Y:S04]  /*38b0*/  STL [R1+0x4], R218 ;  /* 0x000004da01007387 */ /* 0x0007e80000100800 */
[----:B------:R4:W-:Y:S04]  /*38c0*/  STL [R1+0x8], R219 ;  /* 0x000008db01007387 */ /* 0x0009e80000100800 */
[----:B------:R1:W-:Y:S04]  /*38d0*/  STL [R1+0xc], R220 ;  /* 0x00000cdc01007387 */ /* 0x0003e80000100800 */
[----:B------:R1:W-:Y:S04]  /*38e0*/  STL [R1+0x10], R221 ;  /* 0x000010dd01007387 */ /* 0x0003e80000100800 */
[----:B------:R1:W-:Y:S04]  /*38f0*/  STL [R1+0x14], R222 ;  /* 0x000014de01007387 */ /* 0x0003e80000100800 */
[----:B------:R1:W-:Y:S04]  /*3900*/  STL [R1+0x18], R223 ;  /* 0x000018df01007387 */ /* 0x0003e80000100800 */
[----:B------:R1:W-:Y:S04]  /*3910*/  STL [R1+0x1c], R224 ;  /* 0x00001ce001007387 */ /* 0x0003e80000100800 */
[----:B0-----:R-:W4:Y:S04]  /*3920*/  LDL.LU R211, [R1+0x2c] ;  /* 0x00002c0001d37983 */ /* 0x001f280000300800 */
[----:B------:R0:W-:Y:S04]  /*3930*/  STL [R1+0x20], R225 ;  /* 0x000020e101007387 */ /* 0x0001e80000100800 */
[----:B------:R-:W4:Y:S04]  /*3940*/  LDL.LU R212, [R1+0x30] ;  /* 0x0000300001d47983 */ /* 0x000f280000300800 */
[----:B------:R0:W-:Y:S04]  /*3950*/  STL [R1+0x24], R226 ;  /* 0x000024e201007387 */ /* 0x0001e80000100800 */
[----:B------:R-:W4:Y:S04]  /*3960*/  LDL.LU R213, [R1+0x34] ;  /* 0x0000340001d57983 */ /* 0x000f280000300800 */
[----:B------:R0:W-:Y:S04]  /*3970*/  STL [R1+0x28], R227 ;  /* 0x000028e301007387 */ /* 0x0001e80000100800 */
[----:B------:R-:W4:Y:S04]  /*3980*/  LDL.LU R214, [R1+0x38] ;  /* 0x0000380001d67983 */ /* 0x000f280000300800 */
[----:B------:R-:W4:Y:S04]  /*3990*/  LDL.LU R215, [R1+0x3c] ;  /* 0x00003c0001d77983 */ /* 0x000f280000300800 */
[----:B------:R-:W4:Y:S04]  /*39a0*/  LDL.LU R216, [R1+0x40] ;  /* 0x0000400001d87983 */ /* 0x000f280000300800 */
[----:B--2---:R-:W2:Y:S04]  /*39b0*/  LDL.LU R217, [R1+0x44] ;  /* 0x0000440001d97983 */ /* 0x004ea80000300800 */
[----:B---3--:R-:W3:Y:S04]  /*39c0*/  LDL.LU R218, [R1+0x48] ;  /* 0x0000480001da7983 */ /* 0x008ee80000300800 */
[----:B----4-:R-:W4:Y:S04]  /*39d0*/  LDL.LU R219, [R1+0x4c] ;  /* 0x00004c0001db7983 */ /* 0x010f280000300800 */
[----:B-1----:R-:W4:Y:S04]  /*39e0*/  LDL.LU R220, [R1+0x50] ;  /* 0x0000500001dc7983 */ /* 0x002f280000300800 */
[----:B------:R-:W4:Y:S04]  /*39f0*/  LDL.LU R221, [R1+0x54] ;  /* 0x0000540001dd7983 */ /* 0x000f280000300800 */
[----:B------:R-:W4:Y:S04]  /*3a00*/  LDL.LU R222, [R1+0x58] ;  /* 0x0000580001de7983 */ /* 0x000f280000300800 */
[----:B------:R-:W4:Y:S04]  /*3a10*/  LDL.LU R223, [R1+0x5c] ;  /* 0x00005c0001df7983 */ /* 0x000f280000300800 */
[----:B------:R-:W4:Y:S04]  /*3a20*/  LDL.LU R224, [R1+0x60] ;  /* 0x0000600001e07983 */ /* 0x000f280000300800 */
[----:B0-----:R-:W4:Y:S04]  /*3a30*/  LDL.LU R225, [R1+0x64] ;  /* 0x0000640001e17983 */ /* 0x001f280000300800 */
[----:B------:R-:W4:Y:S04]  /*3a40*/  LDL.LU R226, [R1+0x68] ;  /* 0x0000680001e27983 */ /* 0x000f280000300800 */
[----:B------:R-:W4:Y:S01]  /*3a50*/  LDL.LU R227, [R1+0x6c] ;  /* 0x00006c0001e37983 */ /* 0x000f220000300800 */
[----:B------:R-:W-:-:S05]  /*3a60*/  FADD R211, R71, R211 ;  /* 0x000000d347d37221 */ /* 0x000fca0000000000 */
[----:B------:R0:W-:Y:S01]  /*3a70*/  STL [R1+0x2c], R211 ;  /* 0x00002cd301007387 */ /* 0x0001e20000100800 */
[----:B------:R-:W-:-:S03]  /*3a80*/  FADD R212, R72, R212 ;  /* 0x000000d448d47221 */ /* 0x000fc60000000000 */
[----:B0-----:R0:W5:Y:S01]  /*3a90*/  LDL.LU R211, [R1+0xc8] ;  /* 0x0000c80001d37983 */ /* 0x0011620000300800 */
[----:B------:R-:W-:-:S03]  /*3aa0*/  FADD R213, R73, R213 ;  /* 0x000000d549d57221 */ /* 0x000fc60000000000 */
[----:B------:R1:W-:Y:S01]  /*3ab0*/  STL [R1+0x30], R212 ;  /* 0x000030d401007387 */ /* 0x0003e20000100800 */
[----:B------:R-:W-:-:S01]  /*3ac0*/  FADD R214, R74, R214 ;  /* 0x000000d64ad67221 */ /* 0x000fc20000000000 */
[----:B------:R-:W-:Y:S02]  /*3ad0*/  FADD R215, R75, R215 ;  /* 0x000000d74bd77221 */ /* 0x000fe40000000000 */
[----:B-1----:R0:W5:Y:S01]  /*3ae0*/  LDL.LU R212, [R1+0xc4] ;  /* 0x0000c40001d47983 */ /* 0x0021620000300800 */
[----:B------:R-:W-:-:S03]  /*3af0*/  FADD R216, R76, R216 ;  /* 0x000000d84cd87221 */ /* 0x000fc60000000000 */
[----:B------:R1:W-:Y:S01]  /*3b00*/  STL [R1+0x34], R213 ;  /* 0x000034d501007387 */ /* 0x0003e20000100800 */
[----:B--2---:R-:W-:-:S03]  /*3b10*/  FADD R217, R77, R217 ;  /* 0x000000d94dd97221 */ /* 0x004fc60000000000 */
[----:B-1----:R0:W5:Y:S01]  /*3b20*/  LDL.LU R213, [R1+0xc0] ;  /* 0x0000c00001d57983 */ /* 0x0021620000300800 */
[----:B---3--:R-:W-:-:S03]  /*3b30*/  FADD R218, R78, R218 ;  /* 0x000000da4eda7221 */ /* 0x008fc60000000000 */
[----:B------:R1:W-:Y:S01]  /*3b40*/  STL [R1+0x38], R214 ;  /* 0x000038d601007387 */ /* 0x0003e20000100800 */
[----:B----4-:R-:W-:-:S01]  /*3b50*/  FADD R219, R79, R219 ;  /* 0x000000db4fdb7221 */ /* 0x010fc20000000000 */
[----:B------:R-:W-:Y:S02]  /*3b60*/  FADD R220, R80, R220 ;  /* 0x000000dc50dc7221 */ /* 0x000fe40000000000 */
[----:B-1----:R0:W5:Y:S04]  /*3b70*/  LDL.LU R214, [R1+0xbc] ;  /* 0x0000bc0001d67983 */ /* 0x0021680000300800 */
[----:B------:R1:W-:Y:S01]  /*3b80*/  STL [R1+0x3c], R215 ;  /* 0x00003cd701007387 */ /* 0x0003e20000100800 */
[----:B------:R-:W-:-:S01]  /*3b90*/  FADD R221, R81, R221 ;  /* 0x000000dd51dd7221 */ /* 0x000fc20000000000 */
[----:B------:R-:W-:-:S02]  /*3ba0*/  FADD R222, R82, R222 ;  /* 0x000000de52de7221 */ /* 0x000fc40000000000 */
[----:B-1----:R0:W5:Y:S04]  /*3bb0*/  LDL.LU R215, [R1+0xb8] ;  /* 0x0000b80001d77983 */ /* 0x0021680000300800 */
[----:B------:R1:W-:Y:S01]  /*3bc0*/  STL [R1+0x40], R216 ;  /* 0x000040d801007387 */ /* 0x0003e20000100800 */
[----:B------:R-:W-:-:S03]  /*3bd0*/  FADD R223, R83, R223 ;  /* 0x000000df53df7221 */ /* 0x000fc60000000000 */
        /* <DEDUP_REMOVED lines=13> */
[----:B------:R1:W-:Y:S04]  /*3cb0*/  STL [R1+0x54], R221 ;  /* 0x000054dd01007387 */ /* 0x0003e80000100800 */
        /* <DEDUP_REMOVED lines=12> */
[----:B-1----:R0:W5:Y:S01]  /*3d80*/  LDL.LU R227, [R1+0x88] ;  /* 0x0000880001e37983 */ /* 0x0021620000300800 */
        /* <DEDUP_REMOVED lines=82> */
[----:B0-----:R-:W-:-:S06]  /*42b0*/  UMOV UR6, URZ ;  /* 0x0000003f00067c82 */ /* 0x001fcc0008000000 */
.L_x_28:
[----:B------:R-:W-:Y:S05]  /*42c0*/  @!P1 BRA `(.L_x_29) ;  /* 0x0000000000049947 */ /* 0x000fea0003800000 */
[----:B------:R-:W-:Y:S01]  /*42d0*/  BPT.TRAP 0x1 ;  /* 0x000000040000795c */ /* 0x000fe20000300000 */
.L_x_29:
[----:B------:R2:W-:Y:S04]  /*42e0*/  STL [R1+0x8c], R2 ;  /* 0x00008c0201007387 */ /* 0x0005e80000100800 */
[----:B--2---:R-:W2:Y:S04]  /*42f0*/  LDL R2, [R1+0x70] ;  /* 0x0000700001027983 */ /* 0x004ea80000100800 */
[----:B-----5:R3:W-:Y:S04]  /*4300*/  STL [R1+0x88], R0 ;  /* 0x0000880001007387 */ /* 0x0207e80000100800 */
[----:B---3--:R-:W3:Y:S01]  /*4310*/  LDL R0, [R1+0x74] ;  /* 0x0000740001007983 */ /* 0x008ee20000100800 */
[----:B-1----:R-:W-:Y:S01]  /*4320*/  IMAD.U32 R229, RZ, RZ, UR25 ;  /* 0x00000019ffe57e24 */ /* 0x002fe2000f8e00ff */
[----:B--2---:R-:W-:-:S02]  /*4330*/  ISETP.NE.AND P0, PT, R2, RZ, PT ;  /* 0x000000ff0200720c */ /* 0x004fc40003f05270 */
[----:B------:R1:W5:Y:S11]  /*4340*/  LDL.LU R2, [R1+0x8c] ;  /* 0x00008c0001027983 */ /* 0x0003760000300800 */
[----:B------:R-:W-:-:S05]  /*4350*/  @P0 LEA R229, R229, UR11, 0x3 ;  /* 0x0000000be5e50c11 */ /* 0x000fca000f8e18ff */
[----:B------:R-:W-:-:S05]  /*4360*/  @P0 VIADD R229, R229, 0x20 ;  /* 0x00000020e5e50836 */ /* 0x000fca0000000000 */
[----:B---3--:R-:W-:Y:S02]  /*4370*/  @P0 PRMT R229, R0, 0x654, R229 ;  /* 0x0000065400e50816 */ /* 0x008fe400000000e5 */
[----:B------:R1:W5:Y:S01]  /*4380*/  LDL.LU R0, [R1+0x88] ;  /* 0x0000880001007983 */ /* 0x0003620000300800 */
[----:B------:R-:W-:Y:S01]  /*4390*/  UISETP.GT.U32.AND UP0, UPT, UR13, 0x1, UPT ;  /* 0x000000010d00788c */ /* 0x000fe2000bf04070 */
[----:B------:R1:W-:Y:S05]  /*43a0*/  @P0 SYNCS.ARRIVE.TRANS64.RED.A1T0 RZ, [R229+URZ], RZ ;  /* 0x000000ffe5ff09a7 */ /* 0x0003ea000810043f */
[----:B------:R-:W-:-:S13]  /*43b0*/  PLOP3.LUT P0, PT, PT, PT, UP0, 0x80, 0x0 ;  /* 0x000000000000781c */ /* 0x000fda0003f0f008 */
[----:B-1----:R-:W-:Y:S05]  /*43c0*/  @P0 BRA `(.L_x_30) ;  /* 0x0000000000040947 */ /* 0x002fea0003800000 */
[----:B------:R-:W-:Y:S01]  /*43d0*/  BPT.TRAP 0x1 ;  /* 0x000000040000795c */ /* 0x000fe20000300000 */
.L_x_30:
[----:B------:R-:W-:Y:S02]  /*43e0*/  UISETP.GT.AND UP2, UPT, UR26, 0x1, UPT ;  /* 0x000000011a00788c */ /* 0x000fe4000bf44270 */
[----:B------:R-:W-:Y:S02]  /*43f0*/  UIADD3 UR23, UR23, 0x1, URZ ;  /* 0x0000000117177890 */ /* 0x000fe4000fffe03f */
[----:B------:R-:W-:Y:S02]  /*4400*/  UIADD3 UR25, UR25, 0x1, URZ ;  /* 0x0000000119197890 */ /* 0x000fe4000fffe03f */
[----:B------:R-:W-:Y:S01]  /*4410*/  PLOP3.LUT P0, PT, PT, PT, UP2, 0x80, 0x0 ;  /* 0x000000000000781c */ /* 0x000fe20003f0f028 */
[----:B------:R-:W-:Y:S02]  /*4420*/  UISETP.NE.AND UP0, UPT, UR23, 0x4, UPT ;  /* 0x000000041700788c */ /* 0x000fe4000bf05270 */
[----:B------:R-:W-:Y:S02]  /*4430*/  UIADD3 UR16, UR26, -0x1, URZ ;  /* 0xffffffff1a107890 */ /* 0x000fe4000fffe03f */
[----:B------:R-:W-:-:S02]  /*4440*/  USEL UR8, URZ, 0x1, UP0 ;  /* 0x000000013f087887 */ /* 0x000fc40008000000 */
[----:B------:R-:W-:Y:S02]  /*4450*/  UISETP.NE.AND UP1, UPT, UR25, 0x4, UPT ;  /* 0x000000041900788c */ /* 0x000fe4000bf25270 */
[----:B------:R-:W-:Y:S02]  /*4460*/  ULOP3.LUT UR24, UR24, UR8, URZ, 0x3c, !UPT ;  /* 0x0000000818187292 */ /* 0x000fe4000f8e3c3f */
[----:B------:R-:W-:Y:S02]  /*4470*/  USEL UR23, UR23, URZ, UP0 ;  /* 0x0000003f17177287 */ /* 0x000fe40008000000 */
[----:B------:R-:W-:Y:S01]  /*4480*/  USEL UR25, UR25, URZ, UP1 ;  /* 0x0000003f19197287 */ /* 0x000fe20008800000 */
[----:B------:R-:W-:Y:S01]  /*4490*/  UMOV UR8, 0x1 ;  /* 0x0000000100087882 */ /* 0x000fe20000000000 */
[----:B------:R-:W-:Y:S01]  /*44a0*/  UMOV UR26, UR16 ;  /* 0x00000010001a7c82 */ /* 0x000fe20008000000 */
[----:B------:R-:W-:Y:S09]  /*44b0*/  @P0 BRA `(.L_x_31) ;  /* 0xffffffec000c0947 */ /* 0x000ff2000383ffff */
.L_x_23:
[----:B------:R-:W-:-:S04]  /*44c0*/  UISETP.NE.AND UP0, UPT, UR6, URZ, UPT ;  /* 0x0000003f0600728c */ /* 0x000fc8000bf05270 */
[----:B------:R-:W-:-:S06]  /*44d0*/  USEL UR6, URZ, 0x1, !UP0 ;  /* 0x000000013f067887 */ /* 0x000fcc000c000000 */
[----:B------:R-:W-:-:S13]  /*44e0*/  ISETP.NE.AND P0, PT, RZ, UR6, PT ;  /* 0x00000006ff007c0c */ /* 0x000fda000bf05270 */
[----:B------:R-:W-:Y:S05]  /*44f0*/  @!P0 BRA `(.L_x_32) ;  /* 0x0000000c00c48947 */ /* 0x000fea0003800000 */
[----:B------:R-:W-:Y:S02]  /*4500*/  WARPGROUP.DEPBAR.LE gsb0, 0x0 ;  /* 0x00008000000079c5 */ /* 0x000fe40000010000 */
[----:B-----5:R-:W-:Y:S01]  /*4510*/  FADD R227, R89, R227 ;  /* 0x000000e359e37221 */ /* 0x020fe20000000000 */
[----:B------:R-:W-:-:S04]  /*4520*/  FADD R228, R88, R228 ;  /* 0x000000e458e47221 */ /* 0x000fc80000000000 */
[----:B------:R1:W-:Y:S04]  /*4530*/  STL [R1+0x88], R227 ;  /* 0x000088e301007387 */ /* 0x0003e80000100800 */
[----:B-1----:R-:W2:Y:S04]  /*4540*/  LDL.LU R227, [R1+0x6c] ;  /* 0x00006c0001e37983 */ /* 0x002ea80000300800 */
[----:B--2---:R1:W-:Y:S04]  /*4550*/  STL [R1+0x8c], R227 ;  /* 0x00008ce301007387 */ /* 0x0043e80000100800 */
        /* <DEDUP_REMOVED lines=52> */
[----:B-1----:R-:W2:Y:S01]  /*48a0*/  LDL.LU R227, [R1] ;  /* 0x0000000001e37983 */ /* 0x002ea20000300800 */
[----:B------:R-:W-:Y:S01]  /*48b0*/  FADD R226, R90, R226 ;  /* 0x000000e25ae27221 */ /* 0x000fe20000000000 */
        /* <DEDUP_REMOVED lines=97> */
[----:B--2---:R-:W-:-:S05]  /*4ed0*/  FADD R227, R60, R227 ;  /* 0x000000e33ce37221 */ /* 0x004fca0000000000 */
[----:B------:R1:W-:Y:S04]  /*4ee0*/  STL [R1], R227 ;  /* 0x000000e301007387 */ /* 0x0003e80000100800 */
[----:B-1----:R-:W2:Y:S02]  /*4ef0*/  LDL.LU R227, [R1+0xf4] ;  /* 0x0000f40001e37983 */ /* 0x002ea40000300800 */
[----:B--2---:R-:W-:-:S05]  /*4f00*/  FADD R227, R61, R227 ;  /* 0x000000e33de37221 */ /* 0x004fca0000000000 */
[----:B------:R1:W-:Y:S04]  /*4f10*/  STL [R1+0x4], R227 ;  /* 0x000004e301007387 */ /* 0x0003e80000100800 */
        /* <DEDUP_REMOVED lines=78> */
[----:B-1----:R1:W5:Y:S02]  /*5400*/  LDL.LU R227, [R1+0x88] ;  /* 0x0000880001e37983 */ /* 0x0023640000300800 */
.L_x_32:
[----:B------:R-:W-:Y:S02]  /*5410*/  WARPGROUP.DEPBAR.LE gsb0, 0x0 ;  /* 0x00008000000079c5 */ /* 0x000fe40000010000 */
[----:B------:R-:W2:Y:S02]  /*5420*/  LDC R24, c[0x0][0x28c] ;  /* 0x0000a300ff187b82 */ /* 0x000ea40000000800 */
[----:B--2---:R-:W-:-:S13]  /*5430*/  ISETP.GE.AND P0, PT, R24, 0x1, PT ;  /* 0x000000011800780c */ /* 0x004fda0003f06270 */
[----:B------:R-:W-:Y:S05]  /*5440*/  @!P0 BRA `(.L_x_33) ;  /* 0x0000000000688947 */ /* 0x000fea0003800000 */
[----:B------:R-:W-:-:S06]  /*5450*/  UISETP.NE.AND UP0, UPT, UR22, 0x3, UPT ;  /* 0x000000031600788c */ /* 0x000fcc000bf05270 */
[----:B------:R-:W-:-:S13]  /*5460*/  PLOP3.LUT P0, PT, PT, PT, UP0, 0x80, 0x0 ;  /* 0x000000000000781c */ /* 0x000fda0003f0f008 */
[----:B------:R-:W-:Y:S05]  /*5470*/  @!P0 BRA `(.L_x_34) ;  /* 0x0000000000048947 */ /* 0x000fea0003800000 */
[----:B------:R-:W-:Y:S01]  /*5480*/  BPT.TRAP 0x1 ;  /* 0x000000040000795c */ /* 0x000fe20000300000 */
.L_x_34:
[----:B-----5:R2:W-:Y:S04]  /*5490*/  STL [R1+0x8c], R2 ;  /* 0x00008c0201007387 */ /* 0x0205e80000100800 */
[----:B--2---:R-:W2:Y:S04]  /*54a0*/  LDL R2, [R1+0x70] ;  /* 0x0000700001027983 */ /* 0x004ea80000100800 */
[----:B------:R3:W-:Y:S04]  /*54b0*/  STL [R1+0x88], R0 ;  /* 0x0000880001007387 */ /* 0x0007e80000100800 */
[----:B---3--:R-:W3:Y:S01]  /*54c0*/  LDL R0, [R1+0x74] ;  /* 0x0000740001007983 */ /* 0x008ee20000100800 */
[----:B------:R-:W-:Y:S01]  /*54d0*/  UISETP.LT.AND UP1, UPT, UR9, 0x1, UPT ;  /* 0x000000010900788c */ /* 0x000fe2000bf21270 */
[----:B------:R-:W-:Y:S01]  /*54e0*/  IMAD.U32 R25, RZ, RZ, UR11 ;  /* 0x0000000bff197e24 */ /* 0x000fe2000f8e00ff */
[----:B--2---:R-:W-:-:S02]  /*54f0*/  ISETP.NE.AND P0, PT, R2, RZ, PT ;  /* 0x000000ff0200720c */ /* 0x004fc40003f05270 */
[----:B------:R2:W5:Y:S11]  /*5500*/  LDL.LU R2, [R1+0x8c] ;  /* 0x00008c0001027983 */ /* 0x0005760000300800 */
[----:B------:R-:W-:-:S05]  /*5510*/  VOTEU.ANY UP0, P0 ;  /* 0x00000000003f7886 */ /* 0x000fca0000000100 */
[----:B------:R-:W-:-:S04]  /*5520*/  @UP0 USEL UR6, UR9, 0x1, UP1 ;  /* 0x0000000109060887 */ /* 0x000fc80008800000 */
[----:B------:R-:W-:-:S06]  /*5530*/  @UP0 UIADD3 UR6, UR5, UR9, -UR6 ;  /* 0x0000000905060290 */ /* 0x000fcc000fffe806 */
[----:B------:R-:W-:-:S04]  /*5540*/  IMAD.U32 R24, RZ, RZ, UR6 ;  /* 0x00000006ff187e24 */ /* 0x000fc8000f8e00ff */
[----:B------:R-:W-:-:S05]  /*5550*/  @P0 IMAD.SHL.U32 R24, R24, 0x8, RZ ;  /* 0x0000000818180824 */ /* 0x000fca00078e00ff */
[----:B------:R-:W-:-:S04]  /*5560*/  @P0 LOP3.LUT R24, R24, 0x18, RZ, 0xc0, !PT ;  /* 0x0000001818180812 */ /* 0x000fc800078ec0ff */
[----:B------:R-:W-:-:S04]  /*5570*/  @P0 IADD3 R24, R25, 0x20, R24 ;  /* 0x0000002019180810 */ /* 0x000fc80007ffe018 */
[----:B---3--:R-:W-:Y:S02]  /*5580*/  @P0 PRMT R24, R0, 0x654, R24 ;  /* 0x0000065400180816 */ /* 0x008fe40000000018 */
[----:B------:R2:W5:Y:S01]  /*5590*/  LDL.LU R0, [R1+0x88] ;  /* 0x0000880001007983 */ /* 0x0005620000300800 */
[----:B------:R-:W-:Y:S01]  /*55a0*/  UISETP.GT.U32.AND UP0, UPT, UR13, 0x1, UPT ;  /* 0x000000010d00788c */ /* 0x000fe2000bf04070 */
[----:B------:R2:W-:Y:S05]  /*55b0*/  @P0 SYNCS.ARRIVE.TRANS64.RED.A1T0 RZ, [R24+URZ], RZ ;  /* 0x000000ff18ff09a7 */ /* 0x0005ea000810043f */
[----:B------:R-:W-:-:S13]  /*55c0*/  PLOP3.LUT P0, PT, PT, PT, UP0, 0x80, 0x0 ;  /* 0x000000000000781c */ /* 0x000fda0003f0f008 */
[----:B--2---:R-:W-:Y:S05]  /*55d0*/  @P0 BRA `(.L_x_33) ;  /* 0x0000000000040947 */ /* 0x004fea0003800000 */
[----:B------:R-:W-:Y:S01]  /*55e0*/  BPT.TRAP 0x1 ;  /* 0x000000040000795c */ /* 0x000fe20000300000 */
.L_x_33:
[----:B------:R2:W-:Y:S01]  /*55f0*/  STL [R1+0x90], R3 ;  /* 0x0000900301007387 */ /* 0x0005e20000100800 */
[----:B------:R-:W3:Y:S01]  /*5600*/  LDC R28, c[0x0][0x288] ;  /* 0x0000a200ff1c7b82 */ /* 0x000ee20000000800 */
[----:B------:R-:W-:Y:S02]  /*5610*/  ULDC UR6, c[0x0][0x284] ;  /* 0x0000a10000067ab9 */ /* 0x000fe40000000800 */
[----:B--2---:R-:W2:Y:S04]  /*5620*/  LDL.LU R3, [R1+0x80] ;  /* 0x0000800001037983 */ /* 0x004ea80000300800 */
[----:B-----5:R4:W-:Y:S04]  /*5630*/  STL [R1+0x8c], R2 ;  /* 0x00008c0201007387 */ /* 0x0209e80000100800 */
[----:B----4-:R-:W4:Y:S04]  /*5640*/  LDL.LU R2, [R1+0x84] ;  /* 0x0000840001027983 */ /* 0x010f280000300800 */
[----:B------:R0:W-:Y:S02]  /*5650*/  STL [R1+0x88], R0 ;  /* 0x0000880001007387 */ /* 0x0001e40000100800 */
[----:B0-----:R-:W0:Y:S02]  /*5660*/  S2R R0, SR_TID.X ;  /* 0x0000000000007919 */ /* 0x001e240000002100 */
[----:B0-----:R-:W-:-:S02]  /*5670*/  SHF.R.U32.HI R24, RZ, 0x2, R0 ;  /* 0x00000002ff187819 */ /* 0x001fc40000011600 */
[----:B------:R-:W-:Y:S02]  /*5680*/  LOP3.LUT R26, R0, 0x60, RZ, 0xc0, !PT ;  /* 0x00000060001a7812 */ /* 0x000fe400078ec0ff */
[----:B------:R-:W-:Y:S02]  /*5690*/  SHF.R.U32.HI R27, RZ, 0x7, R0 ;  /* 0x00000007ff1b7819 */ /* 0x000fe40000011600 */
[----:B------:R-:W-:Y:S02]  /*56a0*/  LOP3.LUT R25, R24, 0x7, RZ, 0xc0, !PT ;  /* 0x0000000718197812 */ /* 0x000fe400078ec0ff */
[----:B------:R-:W-:Y:S02]  /*56b0*/  SHF.R.U32.HI R26, RZ, 0x1, R26 ;  /* 0x00000001ff1a7819 */ /* 0x000fe4000001161a */
[----:B------:R-:W-:Y:S02]  /*56c0*/  LOP3.LUT R24, R27, 0x1, RZ, 0xc0, !PT ;  /* 0x000000011b187812 */ /* 0x000fe400078ec0ff */
[----:B------:R-:W-:Y:S01]  /*56d0*/  IADD3 R31, RZ, -R26, -R25 ;  /* 0x8000001aff1f7210 */ /* 0x000fe20007ffe819 */
[C---:B------:R-:W-:Y:S01]  /*56e0*/  IMAD.SHL.U32 R32, R0.reuse, 0x2, RZ ;  /* 0x0000000200207824 */ /* 0x040fe200078e00ff */
[----:B------:R-:W-:Y:S01]  /*56f0*/  LOP3.LUT R27, R0, 0x3, RZ, 0xc0, !PT ;  /* 0x00000003001b7812 */ /* 0x000fe200078ec0ff */
[----:B------:R-:W-:-:S02]  /*5700*/  IMAD.SHL.U32 R30, R24, 0x40, RZ ;  /* 0x00000040181e7824 */ /* 0x000fc400078e00ff */
[----:B------:R-:W-:Y:S02]  /*5710*/  IMAD R31, R24, -0x40, R31 ;  /* 0xffffffc0181f7824 */ /* 0x000fe400078e021f */
[----:B--2---:R-:W-:Y:S02]  /*5720*/  IMAD.SHL.U32 R29, R3, 0x80, RZ ;  /* 0x00000080031d7824 */ /* 0x004fe400078e00ff */
[----:B------:R0:W5:Y:S01]  /*5730*/  LDL.LU R3, [R1+0x90] ;  /* 0x0000900001037983 */ /* 0x0001620000300800 */
[----:B------:R-:W-:Y:S01]  /*5740*/  LOP3.LUT R43, R30, 0x40, R25, 0xe2, !PT ;  /* 0x000000401e2b7812 */ /* 0x000fe200078ee219 */
[----:B---3--:R-:W-:Y:S01]  /*5750*/  IMAD R42, R27, -0x2, R28 ;  /* 0xfffffffe1b2a7824 */ /* 0x008fe200078e021c */
[----:B------:R-:W-:Y:S01]  /*5760*/  ISETP.GE.AND P0, PT, R29, R28, PT ;  /* 0x0000001c1d00720c */ /* 0x000fe20003f06270 */
[C---:B----4-:R-:W-:Y:S02]  /*5770*/  IMAD.SHL.U32 R24, R2.reuse, 0x100, RZ ;  /* 0x0000010002187824 */ /* 0x050fe400078e00ff */
[----:B------:R-:W-:-:S02]  /*5780*/  IMAD.WIDE R38, R2, 0x100, RZ ;  /* 0x0000010002267825 */ /* 0x000fc400078e02ff */
[----:B------:R0:W5:Y:S04]  /*5790*/  LDL.LU R2, [R1+0x8c] ;  /* 0x00008c0001027983 */ /* 0x0001680000300800 */
[----:B------:R0:W5:Y:S01]  /*57a0*/  LDL.LU R0, [R1+0x88] ;  /* 0x0000880001007983 */ /* 0x0001620000300800 */
[----:B------:R-:W-:Y:S01]  /*57b0*/  ISETP.GE.OR P0, PT, R24, UR6, P0 ;  /* 0x0000000618007c0c */ /* 0x000fe20008706670 */
[----:B------:R-:W-:Y:S01]  /*57c0*/  IMAD.IADD R42, R42, 0x1, -R29 ;  /* 0x000000012a2a7824 */ /* 0x000fe200078e0a1d */
[----:B------:R-:W-:Y:S01]  /*57d0*/  IADD3 R41, -R24, UR6, R31 ;  /* 0x0000000618297c10 */ /* 0x000fe2000fffe11f */
[----:B------:R-:W-:Y:S01]  /*57e0*/  IMAD.MOV.U32 R40, RZ, RZ, -0x1 ;  /* 0xffffffffff287424 */ /* 0x000fe200078e00ff */
[----:B------:R-:W-:Y:S02]  /*57f0*/  LOP3.LUT R43, R38, R43, R26, 0xfe, !PT ;  /* 0x0000002b262b7212 */ /* 0x000fe400078efe1a */
[----:B------:R-:W-:-:S07]  /*5800*/  LOP3.LUT R32, R29, 0x6, R32, 0xf8, !PT ;  /* 0x000000061d207812 */ /* 0x000fce00078ef820 */
[----:B0-----:R-:W-:Y:S05]  /*5810*/  @P0 BRA `(.L_x_35) ;  /* 0x00000090000c0947 */ /* 0x001fea0003800000 */
[----:B------:R-:W0:Y:S01]  /*5820*/  LDC.64 R28, c[0x0][0x5c8] ;  /* 0x00017200ff1c7b82 */ /* 0x000e220000000a00 */
[----:B------:R-:W-:Y:S01]  /*5830*/  USHF.R.S32.HI UR7, URZ, 0x1f, UR12 ;  /* 0x0000001f3f077899 */ /* 0x000fe2000801140c */
[--C-:B------:R-:W-:Y:S01]  /*5840*/  SHF.R.S32.HI R33, RZ, 0x1f, R32.reuse ;  /* 0x0000001fff217819 */ /* 0x100fe20000011420 */
[----:B------:R-:W-:Y:S01]  /*5850*/  ULDC.64 UR10, c[0x0][0x5d0] ;  /* 0x00017400000a7ab9 */ /* 0x000fe20000000a00 */
[----:B------:R-:W-:Y:S01]  /*5860*/  BSSY B0, `(.L_x_35) ;  /* 0x00008fe000007945 */ /* 0x000fe20003800000 */
[----:B------:R-:W-:Y:S02]  /*5870*/  UIMAD UR6, UR7, UR10, URZ ;  /* 0x0000000a070672a4 */ /* 0x000fe4000f8e023f */
[----:B------:R-:W-:Y:S02]  /*5880*/  IMAD.U32 R27, RZ, RZ, UR10 ;  /* 0x0000000aff1b7e24 */ /* 0x000fe4000f8e00ff */
[----:B------:R-:W-:Y:S02]  /*5890*/  UIMAD UR6, UR12, UR11, UR6 ;  /* 0x0000000b0c0672a4 */ /* 0x000fe4000f8e0206 */
[----:B------:R-:W-:Y:S01]  /*58a0*/  IMAD.WIDE.U32 R26, R27, UR12, R32 ;  /* 0x0000000c1b1a7c25 */ /* 0x000fe2000f8e0020 */
[----:B------:R-:W-:-:S03]  /*58b0*/  ULDC.64 UR10, c[0x0][0x5c0] ;  /* 0x00017000000a7ab9 */ /* 0x000fc60000000a00 */
[----:B------:R-:W-:Y:S02]  /*58c0*/  VIADD R27, R27, UR6 ;  /* 0x000000061b1b7c36 */ /* 0x000fe40008000000 */
[-C--:B0-----:R-:W-:Y:S01]  /*58d0*/  IMAD R24, R39, R28.reuse, RZ ;  /* 0x0000001c27187224 */ /* 0x081fe200078e02ff */
[----:B------:R-:W-:Y:S01]  /*58e0*/  SHF.L.U64.HI R34, R28, 0x3, R29 ;  /* 0x000000031c227819 */ /* 0x000fe2000001021d */
[----:B------:R-:W-:-:S04]  /*58f0*/  IMAD.WIDE.U32 R26, R43, R28, R26 ;  /* 0x0000001c2b1a7225 */ /* 0x000fc800078e001a */
[----:B------:R-:W-:Y:S01]  /*5900*/  IMAD R25, R43, R29, R24 ;  /* 0x0000001d2b197224 */ /* 0x000fe200078e0218 */
[----:B------:R-:W-:Y:S01]  /*5910*/  IADD3 R24, P2, R26, UR10, RZ ;  /* 0x0000000a1a187c10 */ /* 0x000fe2000ff5e0ff */
[C---:B------:R-:W-:Y:S01]  /*5920*/  IMAD.SHL.U32 R35, R28.reuse, 0x8, RZ ;  /* 0x000000081c237824 */ /* 0x040fe200078e00ff */
[----:B------:R-:W-:Y:S01]  /*5930*/  LEA R30, P3, R28, R26, 0x7 ;  /* 0x0000001a1c1e7211 */ /* 0x000fe200078638ff */
[----:B------:R-:W-:-:S03]  /*5940*/  IMAD.IADD R27, R27, 0x1, R25 ;  /* 0x000000011b1b7824 */ /* 0x000fc600078e0219 */
[----:B------:R-:W-:Y:S02]  /*5950*/  IADD3 R26, P1, P0, R26, UR10, R35 ;  /* 0x0000000a1a1a7c10 */ /* 0x000fe4000f83e023 */
[----:B------:R-:W-:Y:S02]  /*5960*/  IADD3.X R25, R27, UR11, RZ, P2, !PT ;  /* 0x0000000b1b197c10 */ /* 0x000fe400097fe4ff */
[----:B------:R-:W-:Y:S02]  /*5970*/  FSETP.NEU.AND P2, PT, RZ, UR21, PT ;  /* 0x00000015ff007c0b */ /* 0x000fe4000bf4d000 */
[----:B------:R-:W-:Y:S02]  /*5980*/  LEA.HI.X R31, R28, R27, R29, 0x7, P3 ;  /* 0x0000001b1c1f7211 */ /* 0x000fe400018f3c1d */
[C---:B------:R-:W-:Y:S02]  /*5990*/  IADD3 R28, P3, R30.reuse, UR10, RZ ;  /* 0x0000000a1e1c7c10 */ /* 0x040fe4000ff7e0ff */
[----:B------:R-:W-:-:S02]  /*59a0*/  IADD3 R30, P5, P6, R30, UR10, R35 ;  /* 0x0000000a1e1e7c10 */ /* 0x000fc4000febe023 */
[----:B------:R-:W-:Y:S02]  /*59b0*/  IADD3.X R29, R31, UR11, RZ, P3, !PT ;  /* 0x0000000b1f1d7c10 */ /* 0x000fe40009ffe4ff */
[--C-:B------:R-:W-:Y:S02]  /*59c0*/  IADD3.X R27, R27, UR11, R34.reuse, P1, P0 ;  /* 0x0000000b1b1b7c10 */ /* 0x100fe40008fe0422 */
[----:B------:R-:W-:Y:S01]  /*59d0*/  IADD3.X R31, R31, UR11, R34, P5, P6 ;  /* 0x0000000b1f1f7c10 */ /* 0x000fe2000afec422 */
[----:B------:R-:W-:Y:S06]  /*59e0*/  @!P2 BRA `(.L_x_36) ;  /* 0x0000006c0014a947 */ /* 0x000fec0003800000 */
[----:B------:R-:W-:Y:S01]  /*59f0*/  ULDC.64 UR10, c[0x0][0x5b8] ;  /* 0x00016e00000a7ab9 */ /* 0x000fe20000000a00 */
[----:B------:R-:W-:Y:S01]  /*5a00*/  ISETP.GE.AND P0, PT, R41, 0x1, PT ;  /* 0x000000012900780c */ /* 0x000fe20003f06270 */
[----:B------:R-:W-:Y:S02]  /*5a10*/  UIMAD UR6, UR7, UR10, URZ ;  /* 0x0000000a070672a4 */ /* 0x000fe4000f8e023f */
[----:B------:R-:W-:Y:S01]  /*5a20*/  IMAD.U32 R35, RZ, RZ, UR10 ;  /* 0x0000000aff237e24 */ /* 0x000fe2000f8e00ff */
[----:B------:R-:W-:Y:S01]  /*5a30*/  BSSY B1, `(.L_x_37) ;  /* 0x0000010000017945 */ /* 0x000fe20003800000 */
[----:B------:R-:W-:Y:S01]  /*5a40*/  ISETP.LT.OR P3, PT, R42, 0x1, !P0 ;  /* 0x000000012a00780c */ /* 0x000fe20004761670 */
[----:B------:R-:W-:Y:S02]  /*5a50*/  UIMAD UR6, UR12, UR11, UR6 ;  /* 0x0000000b0c0672a4 */ /* 0x000fe4000f8e0206 */
[----:B------:R-:W-:Y:S01]  /*5a60*/  IMAD.WIDE.U32 R32, R35, UR12, R32 ;  /* 0x0000000c23207c25 */ /* 0x000fe2000f8e0020 */
[----:B------:R-:W-:-:S03]  /*5a70*/  ULDC.64 UR10, c[0x0][0x5a8] ;  /* 0x00016a00000a7ab9 */ /* 0x000fc60000000a00 */
[----:B------:R-:W-:Y:S02]  /*5a80*/  IMAD.MOV.U32 R36, RZ, RZ, R32 ;  /* 0x000000ffff247224 */ /* 0x000fe400078e0020 */
[----:B------:R-:W-:Y:S01]  /*5a90*/  VIADD R37, R33, UR6 ;  /* 0x0000000621257c36 */ /* 0x000fe20008000000 */
[----:B------:R-:W-:Y:S02]  /*5aa0*/  ULDC.64 UR6, c[0x0][0x5b0] ;  /* 0x00016c0000067ab9 */ /* 0x000fe40000000a00 */
[----:B------:R-:W-:Y:S02]  /*5ab0*/  IMAD R34, R39, UR6, RZ ;  /* 0x0000000627227c24 */ /* 0x000fe4000f8e02ff */
[----:B------:R-:W-:-:S04]  /*5ac0*/  IMAD.WIDE.U32 R32, R43, UR6, R36 ;  /* 0x000000062b207c25 */ /* 0x000fc8000f8e0024 */
[--C-:B------:R-:W-:Y:S01]  /*5ad0*/  IMAD R35, R43, UR7, R34.reuse ;  /* 0x000000072b237c24 */ /* 0x100fe2000f8e0222 */
[----:B------:R-:W-:Y:S02]  /*5ae0*/  IADD3 R32, P1, R32, UR10, RZ ;  /* 0x0000000a20207c10 */ /* 0x000fe4000ff3e0ff */
[----:B------:R-:W-:Y:S02]  /*5af0*/  PRMT R34, RZ, 0x7610, R34 ;  /* 0x00007610ff227816 */ /* 0x000fe40000000022 */
[----:B------:R-:W-:Y:S01]  /*5b00*/  IADD3.X R33, R33, UR11, R35, P1, !PT ;  /* 0x0000000b21217c10 */ /* 0x000fe20008ffe423 */
[----:B------:R-:W-:Y:S08]  /*5b10*/  @P3 BRA `(.L_x_38) ;  /* 0x0000000000043947 */ /* 0x000ff00003800000 */
[----:B------:R0:W5:Y:S02]  /*5b20*/  LDG.E.U8 R34, desc[UR14][R32.64] ;  /* 0x0000000e20227981 */ /* 0x000164000c1e1100 */
.L_x_38:
[----:B------:R-:W-:Y:S05]  /*5b30*/  BSYNC B1 ;  /* 0x0000000000017941 */ /* 0x000fea0003800000 */
.L_x_37:
[----:B-----5:R-:W-:Y:S01]  /*5b40*/  LOP3.LUT R34, R34, 0xff, RZ, 0xc0, !PT ;  /* 0x000000ff22227812 */ /* 0x020fe200078ec0ff */
[----:B------:R-:W-:Y:S01]  /*5b50*/  BSSY B1, `(.L_x_39) ;  /* 0x000000b000017945 */ /* 0x000fe20003800000 */
[----:B------:R-:W-:Y:S02]  /*5b60*/  ISETP.LT.OR P2, PT, R42, 0x2, !P0 ;  /* 0x000000022a00780c */ /* 0x000fe40004741670 */
[----:B------:R-:W-:-:S05]  /*5b70*/  F2FP.F16.E4M3.UNPACK_B R34, R34 ;  /* 0x00000022ff22723e */ /* 0x000fca00020006ff */
[----:B------:R-:W-:-:S05]  /*5b80*/  HADD2.F32 R34, -RZ, R34.H0_H0 ;  /* 0x20000022ff227230 */ /* 0x000fca0000004100 */
[----:B------:R-:W-:Y:S01]  /*5b90*/  FMUL R35, R34, UR21 ;  /* 0x0000001522237c20 */ /* 0x000fe20008400000 */
[----:B------:R-:W-:-:S03]  /*5ba0*/  PRMT R34, RZ, 0x7610, R34 ;  /* 0x00007610ff227816 */ /* 0x000fc60000000022 */
[----:B------:R-:W-:-:S05]  /*5bb0*/  FFMA R35, R228, UR20, R35 ;  /* 0x00000014e4237c23 */ /* 0x000fca0008000023 */
[----:B------:R-:W-:-:S05]  /*5bc0*/  F2FP.SATFINITE.E4M3.F32.PACK_AB_MERGE_C R35, RZ, R35, RZ ;  /* 0x00000023ff23723e */ /* 0x000fca00048070ff */
[----:B------:R2:W-:Y:S01]  /*5bd0*/  @!P3 STG.E.U8 desc[UR14][R24.64], R35 ;  /* 0x000000231800b986 */ /* 0x0005e2000c10110e */
[----:B------:R-:W-:Y:S05]  /*5be0*/  @P2 BRA `(.L_x_40) ;  /* 0x0000000000042947 */ /* 0x000fea0003800000 */
[----:B------:R3:W5:Y:S02]  /*5bf0*/  LDG.E.U8 R34, desc[UR14][R32.64+0x1] ;  /* 0x0000010e20227981 */ /* 0x000764000c1e1100 */
.L_x_40:
[----:B------:R-:W-:Y:S05]  /*5c00*/  BSYNC B1 ;  /* 0x0000000000017941 */ /* 0x000fea0003800000 */
.L_x_39:
[----:B-----5:R-:W-:Y:S01]  /*5c10*/  LOP3.LUT R34, R34, 0xff, RZ, 0xc0, !PT ;  /* 0x000000ff22227812 */ /* 0x020fe200078ec0ff */
[----:B------:R-:W-:Y:S01]  /*5c20*/  BSSY B1, `(.L_x_41) ;  /* 0x0000013000017945 */ /* 0x000fe20003800000 */
[----:B------:R-:W-:Y:S02]  /*5c30*/  IADD3 R45, P1, R43, 0x8, RZ ;  /* 0x000000082b2d7810 */ /* 0x000fe40007f3e0ff */
[----:B------:R-:W-:-:S03]  /*5c40*/  F2FP.F16.E4M3.UNPACK_B R34, R34 ;  /* 0x00000022ff22723e */ /* 0x000fc600020006ff */
[----:B--2---:R-:W-:Y:S01]  /*5c50*/  IMAD.X R35, RZ, RZ, R39, P1 ;  /* 0x000000ffff237224 */ /* 0x004fe200008e0627 */
[----:B------:R-:W-:Y:S01]  /*5c60*/  ISETP.GE.AND P1, PT, R41, 0x9, PT ;  /* 0x000000092900780c */ /* 0x000fe20003f26270 */
[----:B------:R-:W-:Y:S02]  /*5c70*/  HADD2.F32 R34, -RZ, R34.H0_H0 ;  /* 0x20000022ff227230 */ /* 0x000fe40000004100 */
[----:B------:R-:W-:Y:S01]  /*5c80*/  IMAD R46, R35, UR6, RZ ;  /* 0x00000006232e7c24 */ /* 0x000fe2000f8e02ff */
[----:B------:R-:W-:Y:S02]  /*5c90*/  ISETP.LT.OR P5, PT, R42, 0x1, !P1 ;  /* 0x000000012a00780c */ /* 0x000fe40004fa1670 */
[----:B------:R-:W-:Y:S01]  /*5ca0*/  FMUL R44, R34, UR21 ;  /* 0x00000015222c7c20 */ /* 0x000fe20008400000 */
[----:B------:R-:W-:-:S04]  /*5cb0*/  IMAD.WIDE.U32 R34, R45, UR6, R36 ;  /* 0x000000062d227c25 */ /* 0x000fc8000f8e0024 */
[----:B------:R-:W-:Y:S01]  /*5cc0*/  FFMA R44, R227, UR20, R44 ;  /* 0x00000014e32c7c23 */ /* 0x000fe2000800002c */
[----:B------:R-:W-:Y:S01]  /*5cd0*/  IMAD R45, R45, UR7, R46 ;  /* 0x000000072d2d7c24 */ /* 0x000fe2000f8e022e */
[----:B------:R-:W-:-:S03]  /*5ce0*/  IADD3 R34, P3, R34, UR10, RZ ;  /* 0x0000000a22227c10 */ /* 0x000fc6000ff7e0ff */
[----:B------:R-:W-:Y:S02]  /*5cf0*/  F2FP.SATFINITE.E4M3.F32.PACK_AB_MERGE_C R47, RZ, R44, RZ ;  /* 0x0000002cff2f723e */ /* 0x000fe400048070ff */
[----:B------:R-:W-:Y:S02]  /*5d00*/  IADD3.X R35, R35, UR11, R45, P3, !PT ;  /* 0x0000000b23237c10 */ /* 0x000fe40009ffe42d */
[----:B------:R-:W-:Y:S01]  /*5d10*/  PRMT R44, RZ, 0x7610, R44 ;  /* 0x00007610ff2c7816 */ /* 0x000fe2000000002c */
[----:B------:R2:W-:Y:S01]  /*5d20*/  @!P2 STG.E.U8 desc[UR14][R24.64+0x1], R47 ;  /* 0x0000012f1800a986 */ /* 0x0005e2000c10110e */
[----:B------:R-:W-:Y:S05]  /*5d30*/  @P5 BRA `(.L_x_42) ;  /* 0x0000000000045947 */ /* 0x000fea0003800000 */
[----:B------:R4:W5:Y:S02]  /*5d40*/  LDG.E.U8 R44, desc[UR14][R34.64] ;  /* 0x0000000e222c7981 */ /* 0x000964000c1e1100 */
.L_x_42:
[----:B------:R-:W-:Y:S05]  /*5d50*/  BSYNC B1 ;  /* 0x0000000000017941 */ /* 0x000fea0003800000 */
.L_x_41:
        /* <DEDUP_REMOVED lines=12> */
.L_x_44:
[----:B------:R-:W-:Y:S05]  /*5e20*/  BSYNC B1 ;  /* 0x0000000000017941 */ /* 0x000fea0003800000 */
.L_x_43:
[----:B-----5:R-:W-:Y:S01]  /*5e30*/  LOP3.LUT R44, R44, 0xff, RZ, 0xc0, !PT ;  /* 0x000000ff2c2c7812 */ /* 0x020fe200078ec0ff */
[----:B------:R-:W-:Y:S01]  /*5e40*/  BSSY B1, `(.L_x_45) ;  /* 0x000000b000017945 */ /* 0x000fe20003800000 */
[----:B------:R-:W-:Y:S02]  /*5e50*/  ISETP.LT.OR P3, PT, R42, 0x9, !P0 ;  /* 0x000000092a00780c */ /* 0x000fe40004761670 */
[----:B------:R-:W-:-:S05]  /*5e60*/  F2FP.F16.E4M3.UNPACK_B R44, R44 ;  /* 0x0000002cff2c723e */ /* 0x000fca00020006ff */
[----:B------:R-:W-:-:S05]  /*5e70*/  HADD2.F32 R44, -RZ, R44.H0_H0 ;  /* 0x2000002cff2c7230 */ /* 0x000fca0000004100 */
[----:B------:R-:W-:-:S04]  /*5e80*/  FMUL R44, R44, UR21 ;  /* 0x000000152c2c7c20 */ /* 0x000fc80008400000 */
[----:B------:R-:W-:-:S05]  /*5e90*/  FFMA R44, R225, UR20, R44 ;  /* 0x00000014e12c7c23 */ /* 0x000fca000800002c */
[----:B0-----:R-:W-:Y:S02]  /*5ea0*/  F2FP.SATFINITE.E4M3.F32.PACK_AB_MERGE_C R45, RZ, R44, RZ ;  /* 0x0000002cff2d723e */ /* 0x001fe400048070ff */
[----:B------:R-:W-:-:S03]  /*5eb0*/  PRMT R44, RZ, 0x7610, R44 ;  /* 0x00007610ff2c7816 */ /* 0x000fc6000000002c */
[----:B------:R0:W-:Y:S01]  /*5ec0*/  @!P2 STG.E.U8 desc[UR14][R26.64+0x1], R45 ;  /* 0x0000012d1a00a986 */ /* 0x0001e2000c10110e */
[----:B------:R-:W-:Y:S05]  /*5ed0*/  @P3 BRA `(.L_x_46) ;  /* 0x0000000000043947 */ /* 0x000fea0003800000 */
[----:B------:R0:W5:Y:S02]  /*5ee0*/  LDG.E.U8 R44, desc[UR14][R32.64+0x8] ;  /* 0x0000080e202c7981 */ /* 0x000164000c1e1100 */
.L_x_46:
[----:B------:R-:W-:Y:S05]  /*5ef0*/  BSYNC B1 ;  /* 0x0000000000017941 */ /* 0x000fea0003800000 */
.L_x_45:
[----:B-----5:R-:W-:Y:S01]  /*5f00*/  LOP3.LUT R44, R44, 0xff, RZ, 0xc0, !PT ;  /* 0x000000ff2c2c7812 */ /* 0x020fe200078ec0ff */
[----:B------:R-:W-:Y:S01]  /*5f10*/  BSSY B1, `(.L_x_47) ;  /* 0x000000b000017945 */ /* 0x000fe20003800000 */
[----:B------:R-:W-:Y:S02]  /*5f20*/  ISETP.LT.OR P2, PT, R42, 0xa, !P0 ;  /* 0x0000000a2a00780c */ /* 0x000fe40004741670 */
[----:B------:R-:W-:-:S05]  /*5f30*/  F2FP.F16.E4M3.UNPACK_B R44, R44 ;  /* 0x0000002cff2c723e */ /* 0x000fca00020006ff */
[----:B------:R-:W-:-:S05]  /*5f40*/  HADD2.F32 R44, -RZ, R44.H0_H0 ;  /* 0x2000002cff2c7230 */ /* 0x000fca0000004100 */
[----:B0-----:R-:W-:Y:S01]  /*5f50*/  FMUL R45, R44, UR21 ;  /* 0x000000152c2d7c20 */ /* 0x001fe20008400000 */
[----:B------:R-:W-:-:S03]  /*5f60*/  PRMT R44, RZ, 0x7610, R44 ;  /* 0x00007610ff2c7816 */ /* 0x000fc6000000002c */
[----:B------:R-:W-:-:S05]  /*5f70*/  FFMA R45, R224, UR20, R45 ;  /* 0x00000014e02d7c23 */ /* 0x000fca000800002d */
[----:B------:R-:W-:-:S05]  /*5f80*/  F2FP.SATFINITE.E4M3.F32.PACK_AB_MERGE_C R45, RZ, R45, RZ ;  /* 0x0000002dff2d723e */ /* 0x000fca00048070ff */
[----:B------:R0:W-:Y:S01]  /*5f90*/  @!P3 STG.E.U8 desc[UR14][R24.64+0x8], R45 ;  /* 0x0000082d1800b986 */ /* 0x0001e2000c10110e */
[----:B------:R-:W-:Y:S05]  /*5fa0*/  @P2 BRA `(.L_x_48) ;  /* 0x0000000000042947 */ /* 0x000fea0003800000 */
[----:B------:R0:W5:Y:S02]  /*5fb0*/  LDG.E.U8 R44, desc[UR14][R32.64+0x9] ;  /* 0x0000090e202c7981 */ /* 0x000164000c1e1100 */
.L_x_48:
[----:B------:R-:W-:Y:S05]  /*5fc0*/  BSYNC B1 ;  /* 0x0000000000017941 */ /* 0x000fea0003800000 */
.L_x_47:
        /* <DEDUP_REMOVED lines=12> */
.L_x_50:
[----:B------:R-:W-:Y:S05]  /*6090*/  BSYNC B1 ;  /* 0x0000000000017941 */ /* 0x000fea0003800000 */
.L_x_49:
        /* <DEDUP_REMOVED lines=12> */
.L_x_52:
[----:B------:R-:W-:Y:S05]  /*6160*/  BSYNC B1 ;  /* 0x0000000000017941 */ /* 0x000fea0003800000 */
.L_x_51:
        /* <DEDUP_REMOVED lines=12> */
.L_x_54:
[----:B------:R-:W-:Y:S05]  /*6230*/  BSYNC B1 ;  /* 0x0000000000017941 */ /* 0x000fea0003800000 */
.L_x_53:
        /* <DEDUP_REMOVED lines=12> */
.L_x_56:
[----:B------:R-:W-:Y:S05]  /*6300*/  BSYNC B1 ;  /* 0x0000000000017941 */ /* 0x000fea0003800000 */
.L_x_55:
        /* <DEDUP_REMOVED lines=12> */
.L_x_58:
[----:B------:R-:W-:Y:S05]  /*63d0*/  BSYNC B1 ;  /* 0x0000000000017941 */ /* 0x000fea0003800000 */
.L_x_57:
        /* <DEDUP_REMOVED lines=12> */
.L_x_60:
[----:B------:R-:W-:Y:S05]  /*64a0*/  BSYNC B1 ;  /* 0x0000000000017941 */ /* 0x000fea0003800000 */
.L_x_59:
        /* <DEDUP_REMOVED lines=12> */
.L_x_62:
[----:B------:R-:W-:Y:S05]  /*6570*/  BSYNC B1 ;  /* 0x0000000000017941 */ /* 0x000fea0003800000 */
.L_x_61:
        /* <DEDUP_REMOVED lines=12> */
.L_x_64:
[----:B------:R-:W-:Y:S05]  /*6640*/  BSYNC B1 ;  /* 0x0000000000017941 */ /* 0x000fea0003800000 */
.L_x_63:
        /* <DEDUP_REMOVED lines=12> */
.L_x_66:
[----:B------:R-:W-:Y:S05]  /*6710*/  BSYNC B1 ;  /* 0x0000000000017941 */ /* 0x000fea0003800000 */
.L_x_65:
        /* <DEDUP_REMOVED lines=12> */
.L_x_68:
[----:B------:R-:W-:Y:S05]  /*67e0*/  BSYNC B1 ;  /* 0x0000000000017941 */ /* 0x000fea0003800000 */
.L_x_67:
        /* <DEDUP_REMOVED lines=12> */
.L_x_70:
[----:B------:R-:W-:Y:S05]  /*68b0*/  BSYNC B1 ;  /* 0x0000000000017941 */ /* 0x000fea0003800000 */
.L_x_69:
        /* <DEDUP_REMOVED lines=12> */
.L_x_72:
[----:B------:R-:W-:Y:S05]  /*6980*/  BSYNC B1 ;  /* 0x0000000000017941 */ /* 0x000fea0003800000 */
.L_x_71:
        /* <DEDUP_REMOVED lines=12> */
.L_x_74:
[----:B------:R-:W-:Y:S05]  /*6a50*/  BSYNC B1 ;  /* 0x0000000000017941 */ /* 0x000fea0003800000 */
.L_x_73:
        /* <DEDUP_REMOVED lines=12> */
.L_x_76:
[----:B------:R-:W-:Y:S05]  /*6b20*/  BSYNC B1 ;  /* 0x0000000000017941 */ /* 0x000fea0003800000 */
.L_x_75:
        /* <DEDUP_REMOVED lines=12> */
.L_x_78:
[----:B------:R-:W-:Y:S05]  /*6bf0*/  BSYNC B1 ;  /* 0x0000000000017941 */ /* 0x000fea0003800000 */
.L_x_77:
        /* <DEDUP_REMOVED lines=12> */
.L_x_80:
[----:B------:R-:W-:Y:S05]  /*6cc0*/  BSYNC B1 ;  /* 0x0000000000017941 */ /* 0x000fea0003800000 */
.L_x_79:
        /* <DEDUP_REMOVED lines=12> */
.L_x_82:
[----:B------:R-:W-:Y:S05]  /*6d90*/  BSYNC B1 ;  /* 0x0000000000017941 */ /* 0x000fea0003800000 */
.L_x_81:
        /* <DEDUP_REMOVED lines=12> */
.L_x_84:
[----:B------:R-:W-:Y:S05]  /*6e60*/  BSYNC B1 ;  /* 0x0000000000017941 */ /* 0x000fea0003800000 */
.L_x_83:
        /* <DEDUP_REMOVED lines=12> */
.L_x_86:
[----:B------:R-:W-:Y:S05]  /*6f30*/  BSYNC B1 ;  /* 0x0000000000017941 */ /* 0x000fea0003800000 */
.L_x_85:
        /* <DEDUP_REMOVED lines=12> */
.L_x_88:
[----:B------:R-:W-:Y:S05]  /*7000*/  BSYNC B1 ;  /* 0x0000000000017941 */ /* 0x000fea0003800000 */
.L_x_87:
        /* <DEDUP_REMOVED lines=12> */
.L_x_90:
[----:B------:R-:W-:Y:S05]  /*70d0*/  BSYNC B1 ;  /* 0x0000000000017941 */ /* 0x000fea0003800000 */
.L_x_89:
        /* <DEDUP_REMOVED lines=12> */
.L_x_92:
[----:B------:R-:W-:Y:S05]  /*71a0*/  BSYNC B1 ;  /* 0x0000000000017941 */ /* 0x000fea0003800000 */
.L_x_91:
        /* <DEDUP_REMOVED lines=12> */
.L_x_94:
[----:B------:R-:W-:Y:S05]  /*7270*/  BSYNC B1 ;  /* 0x0000000000017941 */ /* 0x000fea0003800000 */
.L_x_93:
        /* <DEDUP_REMOVED lines=12> */
.L_x_96:
[----:B------:R-:W-:Y:S05]  /*7340*/  BSYNC B1 ;  /* 0x0000000000017941 */ /* 0x000fea0003800000 */
.L_x_95:
        /* <DEDUP_REMOVED lines=12> */
.L_x_98:
[----:B------:R-:W-:Y:S05]  /*7410*/  BSYNC B1 ;  /* 0x0000000000017941 */ /* 0x000fea0003800000 */
.L_x_97:
        /* <DEDUP_REMOVED lines=12> */
.L_x_100:
[----:B------:R-:W-:Y:S05]  /*74e0*/  BSYNC B1 ;  /* 0x0000000000017941 */ /* 0x000fea0003800000 */
.L_x_99:
        /* <DEDUP_REMOVED lines=12> */
.L_x_102:
[----:B------:R-:W-:Y:S05]  /*75b0*/  BSYNC B1 ;  /* 0x0000000000017941 */ /* 0x000fea0003800000 */
.L_x_101:
        /* <DEDUP_REMOVED lines=12> */
.L_x_104:
[----:B------:R-:W-:Y:S05]  /*7680*/  BSYNC B1 ;  /* 0x0000000000017941 */ /* 0x000fea0003800000 */
.L_x_103:
        /* <DEDUP_REMOVED lines=12> */
.L_x_106:
[----:B------:R-:W-:Y:S05]  /*7750*/  BSYNC B1 ;  /* 0x0000000000017941 */ /* 0x000fea0003800000 */
.L_x_105:
        /* <DEDUP_REMOVED lines=12> */
.L_x_108:
[----:B------:R-:W-:Y:S05]  /*7820*/  BSYNC B1 ;  /* 0x0000000000017941 */ /* 0x000fea0003800000 */
.L_x_107:
        /* <DEDUP_REMOVED lines=12> */
.L_x_110:
[----:B------:R-:W-:Y:S05]  /*78f0*/  BSYNC B1 ;  /* 0x0000000000017941 */ /* 0x000fea0003800000 */
.L_x_109:
        /* <DEDUP_REMOVED lines=12> */
.L_x_112:
[----:B------:R-:W-:Y:S05]  /*79c0*/  BSYNC B1 ;  /* 0x0000000000017941 */ /* 0x000fea0003800000 */
.L_x_111:
        /* <DEDUP_REMOVED lines=12> */
.L_x_114:
[----:B------:R-:W-:Y:S05]  /*7a90*/  BSYNC B1 ;  /* 0x0000000000017941 */ /* 0x000fea0003800000 */
.L_x_113:
        /* <DEDUP_REMOVED lines=12> */
.L_x_116:
[----:B------:R-:W-:Y:S05]  /*7b60*/  BSYNC B1 ;  /* 0x0000000000017941 */ /* 0x000fea0003800000 */
.L_x_115:
        /* <DEDUP_REMOVED lines=12> */
.L_x_118:
[----:B------:R-:W-:Y:S05]  /*7c30*/  BSYNC B1 ;  /* 0x0000000000017941 */ /* 0x000fea0003800000 */
.L_x_117:
        /* <DEDUP_REMOVED lines=12> */
.L_x_120:
[----:B------:R-:W-:Y:S05]  /*7d00*/  BSYNC B1 ;  /* 0x0000000000017941 */ /* 0x000fea0003800000 */
.L_x_119:
        /* <DEDUP_REMOVED lines=12> */
.L_x_122:
[----:B------:R-:W-:Y:S05]  /*7dd0*/  BSYNC B1 ;  /* 0x0000000000017941 */ /* 0x000fea0003800000 */
.L_x_121:
        /* <DEDUP_REMOVED lines=12> */
.L_x_124:
[----:B------:R-:W-:Y:S05]  /*7ea0*/  BSYNC B1 ;  /* 0x0000000000017941 */ /* 0x000fea0003800000 */
.L_x_123:
        /* <DEDUP_REMOVED lines=12> */
.L_x_126:
[----:B------:R-:W-:Y:S05]  /*7f70*/  BSYNC B1 ;  /* 0x0000000000017941 */ /* 0x000fea0003800000 */
.L_x_125:
        /* <DEDUP_REMOVED lines=12> */
.L_x_128:
[----:B------:R-:W-:Y:S05]  /*8040*/  BSYNC B1 ;  /* 0x0000000000017941 */ /* 0x000fea0003800000 */
.L_x_127:
        /* <DEDUP_REMOVED lines=12> */
.L_x_130:
[----:B------:R-:W-:Y:S05]  /*8110*/  BSYNC B1 ;  /* 0x0000000000017941 */ /* 0x000fea0003800000 */
.L_x_129:
        /* <DEDUP_REMOVED lines=12> */
.L_x_132:
[----:B------:R-:W-:Y:S05]  /*81e0*/  BSYNC B1 ;  /* 0x0000000000017941 */ /* 0x000fea0003800000 */
.L_x_131:
        /* <DEDUP_REMOVED lines=12> */
.L_x_134:
[----:B------:R-:W-:Y:S05]  /*82b0*/  BSYNC B1 ;  /* 0x0000000000017941 */ /* 0x000fea0003800000 */
.L_x_133:
        /* <DEDUP_REMOVED lines=12> */
.L_x_136:
[----:B------:R-:W-:Y:S05]  /*8380*/  BSYNC B1 ;  /* 0x0000000000017941 */ /* 0x000fea0003800000 */
.L_x_135:
        /* <DEDUP_REMOVED lines=12> */
.L_x_138:
[----:B------:R-:W-:Y:S05]  /*8450*/  BSYNC B1 ;  /* 0x0000000000017941 */ /* 0x000fea0003800000 */
.L_x_137:
        /* <DEDUP_REMOVED lines=12> */
.L_x_140:
[----:B------:R-:W-:Y:S05]  /*8520*/  BSYNC B1 ;  /* 0x0000000000017941 */ /* 0x000fea0003800000 */
.L_x_139:
        /* <DEDUP_REMOVED lines=12> */
.L_x_142:
[----:B------:R-:W-:Y:S05]  /*85f0*/  BSYNC B1 ;  /* 0x0000000000017941 */ /* 0x000fea0003800000 */
.L_x_141:
        /* <DEDUP_REMOVED lines=12> */
.L_x_144:
[----:B------:R-:W-:Y:S05]  /*86c0*/  BSYNC B1 ;  /* 0x0000000000017941 */ /* 0x000fea0003800000 */
.L_x_143:
        /* <DEDUP_REMOVED lines=12> */
.L_x_146:
[----:B------:R-:W-:Y:S05]  /*8790*/  BSYNC B1 ;  /* 0x0000000000017941 */ /* 0x000fea0003800000 */
.L_x_145:
        /* <DEDUP_REMOVED lines=12> */
.L_x_148:
[----:B------:R-:W-:Y:S05]  /*8860*/  BSYNC B1 ;  /* 0x0000000000017941 */ /* 0x000fea0003800000 */
.L_x_147:
        /* <DEDUP_REMOVED lines=12> */
.L_x_150:
[----:B------:R-:W-:Y:S05]  /*8930*/  BSYNC B1 ;  /* 0x0000000000017941 */ /* 0x000fea0003800000 */
.L_x_149:
        /* <DEDUP_REMOVED lines=12> */
.L_x_152:
[----:B------:R-:W-:Y:S05]  /*8a00*/  BSYNC B1 ;  /* 0x0000000000017941 */ /* 0x000fea0003800000 */
.L_x_151:
        /* <DEDUP_REMOVED lines=12> */
.L_x_154:
[----:B------:R-:W-:Y:S05]  /*8ad0*/  BSYNC B1 ;  /* 0x0000000000017941 */ /* 0x000fea0003800000 */
.L_x_153:
        /* <DEDUP_REMOVED lines=12> */
.L_x_156:
[----:B------:R-:W-:Y:S05]  /*8ba0*/  BSYNC B1 ;  /* 0x0000000000017941 */ /* 0x000fea0003800000 */
.L_x_155:
        /* <DEDUP_REMOVED lines=12> */
.L_x_158:
[----:B------:R-:W-:Y:S05]  /*8c70*/  BSYNC B1 ;  /* 0x0000000000017941 */ /* 0x000fea0003800000 */
.L_x_157:
        /* <DEDUP_REMOVED lines=12> */
.L_x_160:
[----:B------:R-:W-:Y:S05]  /*8d40*/  BSYNC B1 ;  /* 0x0000000000017941 */ /* 0x000fea0003800000 */
.L_x_159:
[----:B-----5:R-:W-:Y:S01]  /*8d50*/  LOP3.LUT R44, R44, 0xff, RZ, 0xc0, !PT ;  /* 0x000000ff2c2c7812 */ /* 0x020fe200078ec0ff */
[----:B------:R-:W-:Y:S01]  /*8d60*/  BSSY B1, `(.L_x_161) ;  /* 0x000000b000017945 */ /* 0x000fe20003800000 */
[----:B------:R-:W-:Y:S02]  /*8d70*/  ISETP.LT.OR P2, PT, R42, 0x79, !P1 ;  /* 0x000000792a00780c */ /* 0x000fe40004f41670 */
[----:B------:R-:W-:Y:S02]  /*8d80*/  F2FP.F16.E4M3.UNPACK_B R44, R44 ;  /* 0x0000002cff2c723e */ /* 0x000fe400020006ff */
[----:B0--3--:R-:W-:-:S03]  /*8d90*/  PRMT R32, RZ, 0x7610, R32 ;  /* 0x00007610ff207816 */ /* 0x009fc60000000020 */
[----:B------:R-:W-:-:S05]  /*8da0*/  HADD2.F32 R44, -RZ, R44.H0_H0 ;  /* 0x2000002cff2c7230 */ /* 0x000fca0000004100 */
[----:B------:R-:W-:-:S04]  /*8db0*/  FMUL R44, R44, UR21 ;  /* 0x000000152c2c7c20 */ /* 0x000fc80008400000 */
[----:B------:R-:W-:-:S05]  /*8dc0*/  FFMA R44, R167, UR20, R44 ;  /* 0x00000014a72c7c23 */ /* 0x000fca000800002c */
[----:B------:R-:W-:-:S05]  /*8dd0*/  F2FP.SATFINITE.E4M3.F32.PACK_AB_MERGE_C R33, RZ, R44, RZ ;  /* 0x0000002cff21723e */ /* 0x000fca00048070ff */
[----:B------:R0:W-:Y:S01]  /*8de0*/  @!P0 STG.E.U8 desc[UR14][R24.64+0x79], R33 ;  /* 0x0000792118008986 */ /* 0x0001e2000c10110e */
[----:B------:R-:W-:Y:S05]  /*8df0*/  @P2 BRA `(.L_x_162) ;  /* 0x0000000000042947 */ /* 0x000fea0003800000 */
[----:B------:R3:W5:Y:S02]  /*8e00*/  LDG.E.U8 R32, desc[UR14][R34.64+0x78] ;  /* 0x0000780e22207981 */ /* 0x000764000c1e1100 */
.L_x_162:
[----:B------:R-:W-:Y:S05]  /*8e10*/  BSYNC B1 ;  /* 0x0000000000017941 */ /* 0x000fea0003800000 */
.L_x_161:
[----:B-----5:R-:W-:Y:S01]  /*8e20*/  LOP3.LUT R32, R32, 0xff, RZ, 0xc0, !PT ;  /* 0x000000ff20207812 */ /* 0x020fe200078ec0ff */
[----:B------:R-:W-:Y:S01]  /*8e30*/  BSSY B1, `(.L_x_163) ;  /* 0x000000b000017945 */ /* 0x000fe20003800000 */
[----:B------:R-:W-:Y:S02]  /*8e40*/  ISETP.LT.OR P1, PT, R42, 0x7a, !P1 ;  /* 0x0000007a2a00780c */ /* 0x000fe40004f21670 */
[----:B------:R-:W-:Y:S02]  /*8e50*/  F2FP.F16.E4M3.UNPACK_B R32, R32 ;  /* 0x00000020ff20723e */ /* 0x000fe400020006ff */
[----:B0-2---:R-:W-:-:S03]  /*8e60*/  PRMT R24, RZ, 0x7610, R24 ;  /* 0x00007610ff187816 */ /* 0x005fc60000000018 */
[----:B------:R-:W-:-:S05]  /*8e70*/  HADD2.F32 R32, -RZ, R32.H0_H0 ;  /* 0x20000020ff207230 */ /* 0x000fca0000004100 */
[----:B------:R-:W-:-:S04]  /*8e80*/  FMUL R25, R32, UR21 ;  /* 0x0000001520197c20 */ /* 0x000fc80008400000 */
[----:B------:R-:W-:-:S05]  /*8e90*/  FFMA R25, R166, UR20, R25 ;  /* 0x00000014a6197c23 */ /* 0x000fca0008000019 */
[----:B------:R-:W-:-:S05]  /*8ea0*/  F2FP.SATFINITE.E4M3.F32.PACK_AB_MERGE_C R25, RZ, R25, RZ ;  /* 0x00000019ff19723e */ /* 0x000fca00048070ff */
[----:B------:R0:W-:Y:S01]  /*8eb0*/  @!P2 STG.E.U8 desc[UR14][R26.64+0x78], R25 ;  /* 0x000078191a00a986 */ /* 0x0001e2000c10110e */
[----:B------:R-:W-:Y:S05]  /*8ec0*/  @P1 BRA `(.L_x_164) ;  /* 0x0000000000041947 */ /* 0x000fea0003800000 */
[----:B------:R2:W5:Y:S02]  /*8ed0*/  LDG.E.U8 R24, desc[UR14][R34.64+0x79] ;  /* 0x0000790e22187981 */ /* 0x000564000c1e1100 */
.L_x_164:
[----:B------:R-:W-:Y:S05]  /*8ee0*/  BSYNC B1 ;  /* 0x0000000000017941 */ /* 0x000fea0003800000 */
.L_x_163:
[----:B-----5:R-:W-:Y:S01]  /*8ef0*/  LOP3.LUT R24, R24, 0xff, RZ, 0xc0, !PT ;  /* 0x000000ff18187812 */ /* 0x020fe200078ec0ff */
[----:B------:R-:W-:Y:S01]  /*8f00*/  BSSY B1, `(.L_x_165) ;  /* 0x0000013000017945 */ /* 0x000fe20003800000 */
[----:B------:R-:W-:Y:S02]  /*8f10*/  IADD3 R33, P0, R43, 0x80, RZ ;  /* 0x000000802b217810 */ /* 0x000fe40007f1e0ff */
[----:B------:R-:W-:-:S03]  /*8f20*/  F2FP.F16.E4M3.UNPACK_B R24, R24 ;  /* 0x00000018ff18723e */ /* 0x000fc600020006ff */
[----:B0-----:R-:W-:Y:S01]  /*8f30*/  IMAD.X R25, RZ, RZ, R39, P0 ;  /* 0x000000ffff197224 */ /* 0x001fe200000e0627 */
[----:B------:R-:W-:Y:S01]  /*8f40*/  ISETP.GE.AND P0, PT, R41, 0x81, PT ;  /* 0x000000812900780c */ /* 0x000fe20003f06270 */
[----:B------:R-:W-:Y:S02]  /*8f50*/  HADD2.F32 R24, -RZ, R24.H0_H0 ;  /* 0x20000018ff187230 */ /* 0x000fe40000004100 */
[----:B--234-:R-:W-:Y:S01]  /*8f60*/  IMAD R34, R25, UR6, RZ ;  /* 0x0000000619227c24 */ /* 0x01cfe2000f8e02ff */
        /* <DEDUP_REMOVED lines=12> */
.L_x_166:
[----:B------:R-:W-:Y:S05]  /*9030*/  BSYNC B1 ;  /* 0x0000000000017941 */ /* 0x000fea0003800000 */
.L_x_165:
[----:B-----5:R-:W-:Y:S01]  /*9040*/  LOP3.LUT R32, R32, 0xff, RZ, 0xc0, !PT ;  /* 0x000000ff20207812 */ /* 0x020fe200078ec0ff */
[----:B------:R-:W-:Y:S01]  /*9050*/  BSSY B1, `(.L_x_167) ;  /* 0x000000b000017945 */ /* 0x000fe20003800000 */
[----:B------:R-:W-:Y:S02]  /*9060*/  ISETP.LT.OR P2, PT, R42, 0x2, !P0 ;  /* 0x000000022a00780c */ /* 0x000fe40004741670 */
[----:B------:R-:W-:Y:S02]  /*9070*/  F2FP.F16.E4M3.UNPACK_B R32, R32 ;  /* 0x00000020ff20723e */ /* 0x000fe400020006ff */
[----:B0-----:R-:W-:-:S03]  /*9080*/  PRMT R26, RZ, 0x7610, R26 ;  /* 0x00007610ff1a7816 */ /* 0x001fc6000000001a */
[----:B------:R-:W-:-:S05]  /*9090*/  HADD2.F32 R32, -RZ, R32.H0_H0 ;  /* 0x20000020ff207230 */ /* 0x000fca0000004100 */
[----:B------:R-:W-:-:S04]  /*90a0*/  FMUL R27, R32, UR21 ;  /* 0x00000015201b7c20 */ /* 0x000fc80008400000 */
[----:B------:R-:W-:-:S05]  /*90b0*/  FFMA R27, R164, UR20, R27 ;  /* 0x00000014a41b7c23 */ /* 0x000fca000800001b */
[----:B------:R-:W-:-:S05]  /*90c0*/  F2FP.SATFINITE.E4M3.F32.PACK_AB_MERGE_C R27, RZ, R27, RZ ;  /* 0x0000001bff1b723e */ /* 0x000fca00048070ff */
[----:B------:R0:W-:Y:S01]  /*90d0*/  @!P3 STG.E.U8 desc[UR14][R28.64], R27 ;  /* 0x0000001b1c00b986 */ /* 0x0001e2000c10110e */
[----:B------:R-:W-:Y:S05]  /*90e0*/  @P2 BRA `(.L_x_168) ;  /* 0x0000000000042947 */ /* 0x000fea0003800000 */
[----:B------:R3:W5:Y:S02]  /*90f0*/  LDG.E.U8 R26, desc[UR14][R24.64+0x1] ;  /* 0x0000010e181a7981 */ /* 0x000764000c1e1100 */
.L_x_168:
[----:B------:R-:W-:Y:S05]  /*9100*/  BSYNC B1 ;  /* 0x0000000000017941 */ /* 0x000fea0003800000 */
.L_x_167:
[----:B-----5:R-:W-:Y:S01]  /*9110*/  LOP3.LUT R26, R26, 0xff, RZ, 0xc0, !PT ;  /* 0x000000ff1a1a7812 */ /* 0x020fe200078ec0ff */
[----:B------:R-:W-:Y:S01]  /*9120*/  BSSY B1, `(.L_x_169) ;  /* 0x0000013000017945 */ /* 0x000fe20003800000 */
[----:B------:R-:W-:Y:S02]  /*9130*/  IADD3 R43, P1, R43, 0x88, RZ ;  /* 0x000000882b2b7810 */ /* 0x000fe40007f3e0ff */
[----:B------:R-:W-:Y:S02]  /*9140*/  F2FP.F16.E4M3.UNPACK_B R26, R26 ;  /* 0x0000001aff1a723e */ /* 0x000fe400020006ff */
[----:B------:R-:W-:Y:S01]  /*9150*/  PRMT R32, RZ, 0x7610, R32 ;  /* 0x00007610ff207816 */ /* 0x000fe20000000020 */
[----:B------:R-:W-:Y:S01]  /*9160*/  IMAD.X R38, RZ, RZ, R39, P1 ;  /* 0x000000ffff267224 */ /* 0x000fe200008e0627 */
[----:B------:R-:W-:Y:S01]  /*9170*/  ISETP.GE.AND P1, PT, R41, 0x89, PT ;  /* 0x000000892900780c */ /* 0x000fe20003f26270 */
[----:B------:R-:W-:Y:S02]  /*9180*/  HADD2.F32 R26, -RZ, R26.H0_H0 ;  /* 0x2000001aff1a7230 */ /* 0x000fe40000004100 */
[----:B------:R-:W-:Y:S01]  /*9190*/  IMAD R38, R38, UR6, RZ ;  /* 0x0000000626267c24 */ /* 0x000fe2000f8e02ff */
[----:B------:R-:W-:Y:S01]  /*91a0*/  ISETP.LT.OR P5, PT, R42, 0x1, !P1 ;  /* 0x000000012a00780c */ /* 0x000fe20004fa1670 */
[----:B------:R-:W-:-:S04]  /*91b0*/  IMAD.WIDE.U32 R36, R43, UR6, R36 ;  /* 0x000000062b247c25 */ /* 0x000fc8000f8e0024 */
[----:B------:R-:W-:Y:S01]  /*91c0*/  FMUL R26, R26, UR21 ;  /* 0x000000151a1a7c20 */ /* 0x000fe20008400000 */
[----:B------:R-:W-:-:S03]  /*91d0*/  IMAD R43, R43, UR7, R38 ;  /* 0x000000072b2b7c24 */ /* 0x000fc6000f8e0226 */
[----:B------:R-:W-:Y:S01]  /*91e0*/  FFMA R163, R163, UR20, R26 ;  /* 0x00000014a3a37c23 */ /* 0x000fe2000800001a */
[----:B------:R-:W-:-:S04]  /*91f0*/  IADD3 R26, P3, R36, UR10, RZ ;  /* 0x0000000a241a7c10 */ /* 0x000fc8000ff7e0ff */
[----:B------:R-:W-:Y:S02]  /*9200*/  F2FP.SATFINITE.E4M3.F32.PACK_AB_MERGE_C R163, RZ, R163, RZ ;  /* 0x000000a3ffa3723e */ /* 0x000fe400048070ff */
[----:B0-----:R-:W-:-:S03]  /*9210*/  IADD3.X R27, R37, UR11, R43, P3, !PT ;  /* 0x0000000b251b7c10 */ /* 0x001fc60009ffe42b */
[----:B------:R0:W-:Y:S01]  /*9220*/  @!P2 STG.E.U8 desc[UR14][R28.64+0x1], R163 ;  /* 0x000001a31c00a986 */ /* 0x0001e2000c10110e */
[----:B------:R-:W-:Y:S05]  /*9230*/  @P5 BRA `(.L_x_170) ;  /* 0x0000000000045947 */ /* 0x000fea0003800000 */
[----:B------:R4:W5:Y:S02]  /*9240*/  LDG.E.U8 R32, desc[UR14][R26.64] ;  /* 0x0000000e1a207981 */ /* 0x000964000c1e1100 */
.L_x_170:
[----:B------:R-:W-:Y:S05]  /*9250*/  BSYNC B1 ;  /* 0x0000000000017941 */ /* 0x000fea0003800000 */
.L_x_169:
        /* <DEDUP_REMOVED lines=12> */
.L_x_172:
[----:B------:R-:W-:Y:S05]  /*9320*/  BSYNC B1 ;  /* 0x0000000000017941 */ /* 0x000fea0003800000 */
.L_x_171:
        /* <DEDUP_REMOVED lines=12> */
.L_x_174:
[----:B------:R-:W-:Y:S05]  /*93f0*/  BSYNC B1 ;  /* 0x0000000000017941 */ /* 0x000fea0003800000 */
.L_x_173:
        /* <DEDUP_REMOVED lines=12> */
.L_x_176:
[----:B------:R-:W-:Y:S05]  /*94c0*/  BSYNC B1 ;  /* 0x0000000000017941 */ /* 0x000fea0003800000 */
.L_x_175:
        /* <DEDUP_REMOVED lines=12> */
.L_x_178:
[----:B------:R-:W-:Y:S05]  /*9590*/  BSYNC B1 ;  /* 0x0000000000017941 */ /* 0x000fea0003800000 */
.L_x_177:
        /* <DEDUP_REMOVED lines=12> */
.L_x_180:
[----:B------:R-:W-:Y:S05]  /*9660*/  BSYNC B1 ;  /* 0x0000000000017941 */ /* 0x000fea0003800000 */
.L_x_179:
        /* <DEDUP_REMOVED lines=12> */
.L_x_182:
[----:B------:R-:W-:Y:S05]  /*9730*/  BSYNC B1 ;  /* 0x0000000000017941 */ /* 0x000fea0003800000 */
.L_x_181:
        /* <DEDUP_REMOVED lines=12> */
.L_x_184:
[----:B------:R-:W-:Y:S05]  /*9800*/  BSYNC B1 ;  /* 0x0000000000017941 */ /* 0x000fea0003800000 */
.L_x_183:
        /* <DEDUP_REMOVED lines=12> */
.L_x_186:
[----:B------:R-:W-:Y:S05]  /*98d0*/  BSYNC B1 ;  /* 0x0000000000017941 */ /* 0x000fea0003800000 */
.L_x_185:
        /* <DEDUP_REMOVED lines=12> */
.L_x_188:
[----:B------:R-:W-:Y:S05]  /*99a0*/  BSYNC B1 ;  /* 0x0000000000017941 */ /* 0x000fea0003800000 */
.L_x_187:
        /* <DEDUP_REMOVED lines=12> */
.L_x_190:
[----:B------:R-:W-:Y:S05]  /*9a70*/  BSYNC B1 ;  /* 0x0000000000017941 */ /* 0x000fea0003800000 */
.L_x_189:
        /* <DEDUP_REMOVED lines=12> */
.L_x_192:
[----:B------:R-:W-:Y:S05]  /*9b40*/  BSYNC B1 ;  /* 0x0000000000017941 */ /* 0x000fea0003800000 */
.L_x_191:
[----:B-----5:R-:W-:Y:S01]  /*9b50*/  LOP3.LUT R32, R32, 0xff, RZ, 0xc0, !PT ;  /* 0x000000ff20207812 */ /* 0x020fe200078ec0ff */
[----:B------:R-:W-:Y:S01]  /*9b60*/  BSSY B1, `(.L_x_193) ;  /* 0x000000b000017945 */ /* 0x000fe20003800000 */
[----:B------:R-:W-:Y:S02]  /*9b70*/  ISETP.LT.OR P3, PT, R42, 0x19, !P1 ;  /* 0x000000192a00780c */ /* 0x000fe40004f61670 */
[----:B------:R-:W-:-:S05]  /*9b80*/  F2FP.F16.E4M3.UNPACK_B R32, R32 ;  /* 0x00000020ff20723e */ /* 0x000fca00020006ff */
[----:B------:R-:W-:-:S05]  /*9b90*/  HADD2.F32 R32, -RZ, R32.H0_H0 ;  /* 0x20000020ff207230 */ /* 0x000fca0000004100 */
[----:B------:R-:W-:-:S04]  /*9ba0*/  FMUL R32, R32, UR21 ;  /* 0x0000001520207c20 */ /* 0x000fc80008400000 */
[----:B------:R-:W-:Y:S01]  /*9bb0*/  FFMA R32, R23, UR20, R32 ;  /* 0x0000001417207c23 */ /* 0x000fe20008000020 */
[----:B------:R-:W-:-:S04]  /*9bc0*/  PRMT R23, RZ, 0x7610, R23 ;  /* 0x00007610ff177816 */ /* 0x000fc80000000017 */
[----:B0-----:R-:W-:-:S05]  /*9bd0*/  F2FP.SATFINITE.E4M3.F32.PACK_AB_MERGE_C R33, RZ, R32, RZ ;  /* 0x00000020ff21723e */ /* 0x001fca00048070ff */
[----:B------:R0:W-:Y:S01]  /*9be0*/  @!P2 STG.E.U8 desc[UR14][R28.64+0x19], R33 ;  /* 0x000019211c00a986 */ /* 0x0001e2000c10110e */
[----:B------:R-:W-:Y:S05]  /*9bf0*/  @P3 BRA `(.L_x_194) ;  /* 0x0000000000043947 */ /* 0x000fea0003800000 */
[----:B------:R0:W5:Y:S02]  /*9c00*/  LDG.E.U8 R23, desc[UR14][R26.64+0x18] ;  /* 0x0000180e1a177981 */ /* 0x000164000c1e1100 */
.L_x_194:
[----:B------:R-:W-:Y:S05]  /*9c10*/  BSYNC B1 ;  /* 0x0000000000017941 */ /* 0x000fea0003800000 */
.L_x_193:
        /* <DEDUP_REMOVED lines=8> */
[----:B------:R-:W-:-:S05]  /*9ca0*/  F2FP.SATFINITE.E4M3.F32.PACK_AB_MERGE_C R23, RZ, R23, RZ ;  /* 0x00000017ff17723e */ /* 0x000fca00048070ff */
[----:B------:R0:W-:Y:S01]  /*9cb0*/  @!P3 STG.E.U8 desc[UR14][R30.64+0x18], R23 ;  /* 0x000018171e00b986 */ /* 0x0001e2000c10110e */
[----:B------:R-:W-:Y:S05]  /*9cc0*/  @P2 BRA `(.L_x_196) ;  /* 0x0000000000042947 */ /* 0x000fea0003800000 */
[----:B------:R0:W5:Y:S02]  /*9cd0*/  LDG.E.U8 R22, desc[UR14][R26.64+0x19] ;  /* 0x0000190e1a167981 */ /* 0x000164000c1e1100 */
.L_x_196:
[----:B------:R-:W-:Y:S05]  /*9ce0*/  BSYNC B1 ;  /* 0x0000000000017941 */ /* 0x000fea0003800000 */
.L_x_195:
        /* <DEDUP_REMOVED lines=12> */
.L_x_198:
[----:B------:R-:W-:Y:S05]  /*9db0*/  BSYNC B1 ;  /* 0x0000000000017941 */ /* 0x000fea0003800000 */
.L_x_197:
        /* <DEDUP_REMOVED lines=12> */
.L_x_200:
[----:B------:R-:W-:Y:S05]  /*9e80*/  BSYNC B1 ;  /* 0x0000000000017941 */ /* 0x000fea0003800000 */
.L_x_199:
        /* <DEDUP_REMOVED lines=12> */
.L_x_202:
[----:B------:R-:W-:Y:S05]  /*9f50*/  BSYNC B1 ;  /* 0x0000000000017941 */ /* 0x000fea0003800000 */
.L_x_201:
        /* <DEDUP_REMOVED lines=12> */
.L_x_204:
[----:B------:R-:W-:Y:S05]  /*a020*/  BSYNC B1 ;  /* 0x0000000000017941 */ /* 0x000fea0003800000 */
.L_x_203:
        /* <DEDUP_REMOVED lines=12> */
.L_x_206:
[----:B------:R-:W-:Y:S05]  /*a0f0*/  BSYNC B1 ;  /* 0x0000000000017941 */ /* 0x000fea0003800000 */
.L_x_205:
        /* <DEDUP_REMOVED lines=12> */
.L_x_208:
[----:B------:R-:W-:Y:S05]  /*a1c0*/  BSYNC B1 ;  /* 0x0000000000017941 */ /* 0x000fea0003800000 */
.L_x_207:
        /* <DEDUP_REMOVED lines=12> */
.L_x_210:
[----:B------:R-:W-:Y:S05]  /*a290*/  BSYNC B1 ;  /* 0x0000000000017941 */ /* 0x000fea0003800000 */
.L_x_209:
        /* <DEDUP_REMOVED lines=12> */
.L_x_212:
[----:B------:R-:W-:Y:S05]  /*a360*/  BSYNC B1 ;  /* 0x0000000000017941 */ /* 0x000fea0003800000 */
.L_x_211:
        /* <DEDUP_REMOVED lines=12> */
.L_x_214:
[----:B------:R-:W-:Y:S05]  /*a430*/  BSYNC B1 ;  /* 0x0000000000017941 */ /* 0x000fea0003800000 */
.L_x_213:
        /* <DEDUP_REMOVED lines=12> */
.L_x_216:
[----:B------:R-:W-:Y:S05]  /*a500*/  BSYNC B1 ;  /* 0x0000000000017941 */ /* 0x000fea0003800000 */
.L_x_215:
        /* <DEDUP_REMOVED lines=12> */
.L_x_218:
[----:B------:R-:W-:Y:S05]  /*a5d0*/  BSYNC B1 ;  /* 0x0000000000017941 */ /* 0x000fea0003800000 */
.L_x_217:
        /* <DEDUP_REMOVED lines=12> */
.L_x_220:
[----:B------:R-:W-:Y:S05]  /*a6a0*/  BSYNC B1 ;  /* 0x0000000000017941 */ /* 0x000fea0003800000 */
.L_x_219:
        /* <DEDUP_REMOVED lines=12> */
.L_x_222:
[----:B------:R-:W-:Y:S05]  /*a770*/  BSYNC B1 ;  /* 0x0000000000017941 */ /* 0x000fea0003800000 */
.L_x_221:
        /* <DEDUP_REMOVED lines=12> */
.L_x_224:
[----:B------:R-:W-:Y:S05]  /*a840*/  BSYNC B1 ;  /* 0x0000000000017941 */ /* 0x000fea0003800000 */
.L_x_223:
        /* <DEDUP_REMOVED lines=12> */
.L_x_226:
[----:B------:R-:W-:Y:S05]  /*a910*/  BSYNC B1 ;  /* 0x0000000000017941 */ /* 0x000fea0003800000 */
.L_x_225:
        /* <DEDUP_REMOVED lines=12> */
.L_x_228:
[----:B------:R-:W-:Y:S05]  /*a9e0*/  BSYNC B1 ;  /* 0x0000000000017941 */ /* 0x000fea0003800000 */
.L_x_227:
        /* <DEDUP_REMOVED lines=12> */
.L_x_230:
[----:B------:R-:W-:Y:S05]  /*aab0*/  BSYNC B1 ;  /* 0x0000000000017941 */ /* 0x000fea0003800000 */
.L_x_229:
        /* <DEDUP_REMOVED lines=12> */
.L_x_232:
[----:B------:R-:W-:Y:S05]  /*ab80*/  BSYNC B1 ;  /* 0x0000000000017941 */ /* 0x000fea0003800000 */
.L_x_231:
        /* <DEDUP_REMOVED lines=12> */
.L_x_234:
[----:B------:R-:W-:Y:S05]  /*ac50*/  BSYNC B1 ;  /* 0x0000000000017941 */ /* 0x000fea0003800000 */
.L_x_233:
        /* <DEDUP_REMOVED lines=12> */
.L_x_236:
[----:B------:R-:W-:Y:S05]  /*ad20*/  BSYNC B1 ;  /* 0x0000000000017941 */ /* 0x000fea0003800000 */
.L_x_235:
[----:B-----5:R-:W-:Y:S01]  /*ad30*/  LOP3.LUT R2, R2, 0xff, RZ, 0xc0, !PT ;  /* 0x000000ff02027812 */ /* 0x020fe200078ec0ff */
[----:B------:R-:W-:Y:S01]  /*ad40*/  BSSY B1, `(.L_x_237) ;  /* 0x000000b000017945 */ /* 0x000fe20003800000 */
[----:B------:R-:W-:Y:S02]  /*ad50*/  ISETP.LT.OR P3, PT, R42, 0x49, !P0 ;  /* 0x000000492a00780c */ /* 0x000fe40004761670 */
[----:B------:R-:W-:-:S05]  /*ad60*/  F2FP.F16.E4M3.UNPACK_B R2, R2 ;  /* 0x00000002ff02723e */ /* 0x000fca00020006ff */
[----:B------:R-:W-:-:S05]  /*ad70*/  HADD2.F32 R2, -RZ, R2.H0_H0 ;  /* 0x20000002ff027230 */ /* 0x000fca0000004100 */
[----:B0-----:R-:W-:-:S04]  /*ad80*/  FMUL R3, R2, UR21 ;  /* 0x0000001502037c20 */ /* 0x001fc80008400000 */
[----:B------:R-:W-:Y:S01]  /*ad90*/  FFMA R3, R0, UR20, R3 ;  /* 0x0000001400037c23 */ /* 0x000fe20008000003 */
[----:B------:R-:W-:-:S04]  /*ada0*/  PRMT R0, RZ, 0x7610, R0 ;  /* 0x00007610ff007816 */ /* 0x000fc80000000000 */
[----:B------:R-:W-:-:S05]  /*adb0*/  F2FP.SATFINITE.E4M3.F32.PACK_AB_MERGE_C R3, RZ, R3, RZ ;  /* 0x00000003ff03723e */ /* 0x000fca00048070ff */
[----:B------:R0:W-:Y:S01]  /*adc0*/  @!P2 STG.E.U8 desc[UR14][R30.64+0x41], R3 ;  /* 0x000041031e00a986 */ /* 0x0001e2000c10110e */
[----:B------:R-:W-:Y:S05]  /*add0*/  @P3 BRA `(.L_x_238) ;  /* 0x0000000000043947 */ /* 0x000fea0003800000 */
[----:B------:R0:W5:Y:S02]  /*ade0*/  LDG.E.U8 R0, desc[UR14][R24.64+0x48] ;  /* 0x0000480e18007981 */ /* 0x000164000c1e1100 */
.L_x_238:
[----:B------:R-:W-:Y:S05]  /*adf0*/  BSYNC B1 ;  /* 0x0000000000017941 */ /* 0x000fea0003800000 */
.L_x_237:
[----:B------:R-:W2:Y:S01]  /*ae00*/  LDL.LU R2, [R1] ;  /* 0x0000000001027983 */ /* 0x000ea20000300800 */
[----:B-----5:R-:W-:Y:S01]  /*ae10*/  LOP3.LUT R0, R0, 0xff, RZ, 0xc0, !PT ;  /* 0x000000ff00007812 */ /* 0x020fe200078ec0ff */
[----:B------:R-:W-:Y:S01]  /*ae20*/  BSSY B1, `(.L_x_239) ;  /* 0x000000b000017945 */ /* 0x000fe20003800000 */
[----:B------:R-:W-:Y:S02]  /*ae30*/  ISETP.LT.OR P2, PT, R42, 0x4a, !P0 ;  /* 0x0000004a2a00780c */ /* 0x000fe40004741670 */
[----:B------:R-:W-:-:S05]  /*ae40*/  F2FP.F16.E4M3.UNPACK_B R0, R0 ;  /* 0x00000000ff00723e */ /* 0x000fca00020006ff */
[----:B------:R-:W-:-:S05]  /*ae50*/  HADD2.F32 R0, -RZ, R0.H0_H0 ;  /* 0x20000000ff007230 */ /* 0x000fca0000004100 */
[----:B------:R-:W-:-:S04]  /*ae60*/  FMUL R0, R0, UR21 ;  /* 0x0000001500007c20 */ /* 0x000fc80008400000 */
[----:B--2---:R-:W-:-:S05]  /*ae70*/  FFMA R0, R2, UR20, R0 ;  /* 0x0000001402007c23 */ /* 0x004fca0008000000 */
[----:B0-----:R-:W-:Y:S02]  /*ae80*/  F2FP.SATFINITE.E4M3.F32.PACK_AB_MERGE_C R3, RZ, R0, RZ ;  /* 0x00000000ff03723e */ /* 0x001fe400048070ff */
[----:B------:R-:W-:-:S03]  /*ae90*/  PRMT R0, RZ, 0x7610, R0 ;  /* 0x00007610ff007816 */ /* 0x000fc60000000000 */
[----:B------:R0:W-:Y:S01]  /*aea0*/  @!P3 STG.E.U8 desc[UR14][R28.64+0x48], R3 ;  /* 0x000048031c00b986 */ /* 0x0001e2000c10110e */
[----:B------:R-:W-:Y:S05]  /*aeb0*/  @P2 BRA `(.L_x_240) ;  /* 0x0000000000042947 */ /* 0x000fea0003800000 */
[----:B------:R2:W5:Y:S02]  /*aec0*/  LDG.E.U8 R0, desc[UR14][R24.64+0x49] ;  /* 0x0000490e18007981 */ /* 0x000564000c1e1100 */
.L_x_240:
[----:B------:R-:W-:Y:S05]  /*aed0*/  BSYNC B1 ;  /* 0x0000000000017941 */ /* 0x000fea0003800000 */
.L_x_239:
[----:B------:R-:W3:Y:S01]  /*aee0*/  LDL.LU R2, [R1+0x4] ;  /* 0x0000040001027983 */ /* 0x000ee20000300800 */
[----:B-----5:R-:W-:Y:S01]  /*aef0*/  LOP3.LUT R0, R0, 0xff, RZ, 0xc0, !PT ;  /* 0x000000ff00007812 */ /* 0x020fe200078ec0ff */
[----:B------:R-:W-:Y:S01]  /*af00*/  BSSY B1, `(.L_x_241) ;  /* 0x000000b000017945 */ /* 0x000fe20003800000 */
[----:B------:R-:W-:Y:S02]  /*af10*/  ISETP.LT.OR P3, PT, R42, 0x49, !P1 ;  /* 0x000000492a00780c */ /* 0x000fe40004f61670 */
[----:B------:R-:W-:-:S05]  /*af20*/  F2FP.F16.E4M3.UNPACK_B R0, R0 ;  /* 0x00000000ff00723e */ /* 0x000fca00020006ff */
[----:B------:R-:W-:-:S05]  /*af30*/  HADD2.F32 R0, -RZ, R0.H0_H0 ;  /* 0x20000000ff007230 */ /* 0x000fca0000004100 */
[----:B------:R-:W-:-:S04]  /*af40*/  FMUL R0, R0, UR21 ;  /* 0x0000001500007c20 */ /* 0x000fc80008400000 */
[----:B---3--:R-:W-:-:S05]  /*af50*/  FFMA R0, R2, UR20, R0 ;  /* 0x0000001402007c23 */ /* 0x008fca0008000000 */
[----:B0-----:R-:W-:Y:S02]  /*af60*/  F2FP.SATFINITE.E4M3.F32.PACK_AB_MERGE_C R3, RZ, R0, RZ ;  /* 0x00000000ff03723e */ /* 0x001fe400048070ff */
[----:B------:R-:W-:-:S03]  /*af70*/  PRMT R0, RZ, 0x7610, R0 ;  /* 0x00007610ff007816 */ /* 0x000fc60000000000 */
[----:B------:R0:W-:Y:S01]  /*af80*/  @!P2 STG.E.U8 desc[UR14][R28.64+0x49], R3 ;  /* 0x000049031c00a986 */ /* 0x0001e2000c10110e */
[----:B------:R-:W-:Y:S05]  /*af90*/  @P3 BRA `(.L_x_242) ;  /* 0x0000000000043947 */ /* 0x000fea0003800000 */
[----:B------:R3:W5:Y:S02]  /*afa0*/  LDG.E.U8 R0, desc[UR14][R26.64+0x48] ;  /* 0x0000480e1a007981 */ /* 0x000764000c1e1100 */
.L_x_242:
[----:B------:R-:W-:Y:S05]  /*afb0*/  BSYNC B1 ;  /* 0x0000000000017941 */ /* 0x000fea0003800000 */
.L_x_241:
[----:B------:R-:W2:Y:S01]  /*afc0*/  LDL.LU R2, [R1+0x8] ;  /* 0x0000080001027983 */ /* 0x000ea20000300800 */
        /* <DEDUP_REMOVED lines=12> */
.L_x_244:
[----:B------:R-:W-:Y:S05]  /*b090*/  BSYNC B1 ;  /* 0x0000000000017941 */ /* 0x000fea0003800000 */
.L_x_243:
        /* <DEDUP_REMOVED lines=13> */
.L_x_246:
[----:B------:R-:W-:Y:S05]  /*b170*/  BSYNC B1 ;  /* 0x0000000000017941 */ /* 0x000fea0003800000 */
.L_x_245:
        /* <DEDUP_REMOVED lines=13> */
.L_x_248:
[----:B------:R-:W-:Y:S05]  /*b250*/  BSYNC B1 ;  /* 0x0000000000017941 */ /* 0x000fea0003800000 */
.L_x_247:
        /* <DEDUP_REMOVED lines=13> */
.L_x_250:
[----:B------:R-:W-:Y:S05]  /*b330*/  BSYNC B1 ;  /* 0x0000000000017941 */ /* 0x000fea0003800000 */
.L_x_249:
        /* <DEDUP_REMOVED lines=13> */
.L_x_252:
[----:B------:R-:W-:Y:S05]  /*b410*/  BSYNC B1 ;  /* 0x0000000000017941 */ /* 0x000fea0003800000 */
.L_x_251:
        /* <DEDUP_REMOVED lines=13> */
.L_x_254:
[----:B------:R-:W-:Y:S05]  /*b4f0*/  BSYNC B1 ;  /* 0x0000000000017941 */ /* 0x000fea0003800000 */
.L_x_253:
        /* <DEDUP_REMOVED lines=13> */
.L_x_256:
[----:B------:R-:W-:Y:S05]  /*b5d0*/  BSYNC B1 ;  /* 0x0000000000017941 */ /* 0x000fea0003800000 */
.L_x_255:
        /* <DEDUP_REMOVED lines=13> */
.L_x_258:
[----:B------:R-:W-:Y:S05]  /*b6b0*/  BSYNC B1 ;  /* 0x0000000000017941 */ /* 0x000fea0003800000 */
.L_x_257:
        /* <DEDUP_REMOVED lines=13> */
.L_x_260:
[----:B------:R-:W-:Y:S05]  /*b790*/  BSYNC B1 ;  /* 0x0000000000017941 */ /* 0x000fea0003800000 */
.L_x_259:
        /* <DEDUP_REMOVED lines=13> */
.L_x_262:
[----:B------:R-:W-:Y:S05]  /*b870*/  BSYNC B1 ;  /* 0x0000000000017941 */ /* 0x000fea0003800000 */
.L_x_261:
        /* <DEDUP_REMOVED lines=13> */
.L_x_264:
[----:B------:R-:W-:Y:S05]  /*b950*/  BSYNC B1 ;  /* 0x0000000000017941 */ /* 0x000fea0003800000 */
.L_x_263:
        /* <DEDUP_REMOVED lines=13> */
.L_x_266:
[----:B------:R-:W-:Y:S05]  /*ba30*/  BSYNC B1 ;  /* 0x0000000000017941 */ /* 0x000fea0003800000 */
.L_x_265:
        /* <DEDUP_REMOVED lines=13> */
.L_x_268:
[----:B------:R-:W-:Y:S05]  /*bb10*/  BSYNC B1 ;  /* 0x0000000000017941 */ /* 0x000fea0003800000 */
.L_x_267:
        /* <DEDUP_REMOVED lines=13> */
.L_x_270:
[----:B------:R-:W-:Y:S05]  /*bbf0*/  BSYNC B1 ;  /* 0x0000000000017941 */ /* 0x000fea0003800000 */
.L_x_269:
        /* <DEDUP_REMOVED lines=13> */
.L_x_272:
[----:B------:R-:W-:Y:S05]  /*bcd0*/  BSYNC B1 ;  /* 0x0000000000017941 */ /* 0x000fea0003800000 */
.L_x_271:
        /* <DEDUP_REMOVED lines=13> */
.L_x_274:
[----:B------:R-:W-:Y:S05]  /*bdb0*/  BSYNC B1 ;  /* 0x0000000000017941 */ /* 0x000fea0003800000 */
.L_x_273:
        /* <DEDUP_REMOVED lines=13> */
.L_x_276:
[----:B------:R-:W-:Y:S05]  /*be90*/  BSYNC B1 ;  /* 0x0000000000017941 */ /* 0x000fea0003800000 */
.L_x_275:
        /* <DEDUP_REMOVED lines=13> */
.L_x_278:
[----:B------:R-:W-:Y:S05]  /*bf70*/  BSYNC B1 ;  /* 0x0000000000017941 */ /* 0x000fea0003800000 */
.L_x_277:
        /* <DEDUP_REMOVED lines=13> */
.L_x_280:
[----:B------:R-:W-:Y:S05]  /*c050*/  BSYNC B1 ;  /* 0x0000000000017941 */ /* 0x000fea0003800000 */
.L_x_279:
        /* <DEDUP_REMOVED lines=13> */
.L_x_282:
[----:B------:R-:W-:Y:S05]  /*c130*/  BSYNC B1 ;  /* 0x0000000000017941 */ /* 0x000fea0003800000 */
.L_x_281:
        /* <DEDUP_REMOVED lines=13> */
.L_x_284:
[----:B------:R-:W-:Y:S05]  /*c210*/  BSYNC B1 ;  /* 0x0000000000017941 */ /* 0x000fea0003800000 */
.L_x_283:
        /* <DEDUP_REMOVED lines=13> */
.L_x_286:
[----:B------:R-:W-:Y:S05]  /*c2f0*/  BSYNC B1 ;  /* 0x0000000000017941 */ /* 0x000fea0003800000 */
.L_x_285:
        /* <DEDUP_REMOVED lines=13> */
.L_x_288:
[----:B------:R-:W-:Y:S05]  /*c3d0*/  BSYNC B1 ;  /* 0x0000000000017941 */ /* 0x000fea0003800000 */
.L_x_287:
        /* <DEDUP_REMOVED lines=13> */
.L_x_290:
[----:B------:R-:W-:Y:S05]  /*c4b0*/  BSYNC B1 ;  /* 0x0000000000017941 */ /* 0x000fea0003800000 */
.L_x_289:
        /* <DEDUP_REMOVED lines=13> */
.L_x_292:
[----:B------:R-:W-:Y:S05]  /*c590*/  BSYNC B1 ;  /* 0x0000000000017941 */ /* 0x000fea0003800000 */
.L_x_291:
[----:B------:R-:W-:Y:S05]  /*c5a0*/  @P1 BRA `(.L_x_293) ;  /* 0x0000002000a41947 */ /* 0x000fea0003800000 */
[----:B------:R-:W2:Y:S01]  /*c5b0*/  LDL.LU R2, [R1+0x6c] ;  /* 0x00006c0001027983 */ /* 0x000ea20000300800 */
[----:B-----5:R-:W-:-:S04]  /*c5c0*/  LOP3.LUT R0, R0, 0xff, RZ, 0xc0, !PT ;  /* 0x000000ff00007812 */ /* 0x020fc800078ec0ff */
[----:B------:R-:W-:-:S05]  /*c5d0*/  F2FP.F16.E4M3.UNPACK_B R0, R0 ;  /* 0x00000000ff00723e */ /* 0x000fca00020006ff */
[----:B------:R-:W-:-:S05]  /*c5e0*/  HADD2.F32 R0, -RZ, R0.H0_H0 ;  /* 0x20000000ff007230 */ /* 0x000fca0000004100 */
[----:B------:R-:W-:-:S04]  /*c5f0*/  FMUL R0, R0, UR21 ;  /* 0x0000001500007c20 */ /* 0x000fc80008400000 */
[----:B--2---:R-:W-:-:S05]  /*c600*/  FFMA R0, R2, UR20, R0 ;  /* 0x0000001402007c23 */ /* 0x004fca0008000000 */
[----:B0-----:R-:W-:-:S05]  /*c610*/  F2FP.SATFINITE.E4M3.F32.PACK_AB_MERGE_C R3, RZ, R0, RZ ;  /* 0x00000000ff03723e */ /* 0x001fca00048070ff */
[----:B------:R0:W-:Y:S01]  /*c620*/  STG.E.U8 desc[UR14][R30.64+0x79], R3 ;  /* 0x000079031e007986 */ /* 0x0001e2000c10110e */
[----:B------:R-:W-:Y:S05]  /*c630*/  BRA `(.L_x_293) ;  /* 0x0000002000807947 */ /* 0x000fea0003800000 */
.L_x_36:
[----:B------:R-:W-:Y:S01]  /*c640*/  ISETP.GE.AND P3, PT, R41, 0x1, PT ;  /* 0x000000012900780c */ /* 0x000fe20003f66270 */
[----:B------:R-:W-:Y:S01]  /*c650*/  FMUL R227, R227, UR20 ;  /* 0x00000014e3e37c20 */ /* 0x000fe20008400000 */
[----:B------:R-:W-:Y:S01]  /*c660*/  ISETP.GE.AND P2, PT, R41, 0x9, PT ;  /* 0x000000092900780c */ /* 0x000fe20003f46270 */
[----:B------:R-:W-:Y:S01]  /*c670*/  FMUL R228, R228, UR20 ;  /* 0x00000014e4e47c20 */ /* 0x000fe20008400000 */
[C---:B------:R-:W-:Y:S01]  /*c680*/  ISETP.LT.OR P0, PT, R42.reuse, 0x1, !P3 ;  /* 0x000000012a00780c */ /* 0x040fe20005f01670 */
[----:B------:R-:W-:Y:S01]  /*c690*/  FMUL R225, R225, UR20 ;  /* 0x00000014e1e17c20 */ /* 0x000fe20008400000 */
[----:B------:R-:W-:Y:S01]  /*c6a0*/  ISETP.LT.OR P1, PT, R42, 0x2, !P3 ;  /* 0x000000022a00780c */ /* 0x000fe20005f21670 */
[----:B------:R-:W-:Y:S01]  /*c6b0*/  FMUL R226, R226, UR20 ;  /* 0x00000014e2e27c20 */ /* 0x000fe20008400000 */
[----:B------:R-:W-:Y:S02]  /*c6c0*/  ISETP.LT.OR P6, PT, R42, 0x2, !P2 ;  /* 0x000000022a00780c */ /* 0x000fe400057c1670 */
[----:B------:R-:W-:-:S02]  /*c6d0*/  F2FP.SATFINITE.E4M3.F32.PACK_AB_MERGE_C R33, RZ, R228, RZ ;  /* 0x000000e4ff21723e */ /* 0x000fc400048070ff */
[----:B------:R-:W-:Y:S02]  /*c6e0*/  F2FP.SATFINITE.E4M3.F32.PACK_AB_MERGE_C R227, RZ, R227, RZ ;  /* 0x000000e3ffe3723e */ /* 0x000fe400048070ff */
[C---:B------:R-:W-:Y:S02]  /*c6f0*/  ISETP.LT.OR P5, PT, R42.reuse, 0x1, !P2 ;  /* 0x000000012a00780c */ /* 0x040fe400057a1670 */
[----:B------:R-:W-:Y:S01]  /*c700*/  F2FP.SATFINITE.E4M3.F32.PACK_AB_MERGE_C R225, RZ, R225, RZ ;  /* 0x000000e1ffe1723e */ /* 0x000fe200048070ff */
[----:B------:R0:W-:Y:S01]  /*c710*/  @!P0 STG.E.U8 desc[UR14][R24.64], R33 ;  /* 0x0000002118008986 */ /* 0x0001e2000c10110e */
[----:B------:R-:W-:Y:S01]  /*c720*/  ISETP.LT.OR P0, PT, R42, 0x9, !P3 ;  /* 0x000000092a00780c */ /* 0x000fe20005f01670 */
[----:B------:R-:W-:Y:S01]  /*c730*/  FMUL R224, R224, UR20 ;  /* 0x00000014e0e07c20 */ /* 0x000fe20008400000 */
[----:B------:R-:W-:Y:S01]  /*c740*/  F2FP.SATFINITE.E4M3.F32.PACK_AB_MERGE_C R35, RZ, R226, RZ ;  /* 0x000000e2ff23723e */ /* 0x000fe200048070ff */
[----:B------:R-:W-:Y:S01]  /*c750*/  @!P1 STG.E.U8 desc[UR14][R24.64+0x1], R227 ;  /* 0x000001e318009986 */ /* 0x000fe2000c10110e */
[----:B------:R-:W-:-:S03]  /*c760*/  ISETP.LT.OR P1, PT, R42, 0xa, !P3 ;  /* 0x0000000a2a00780c */ /* 0x000fc60005f21670 */
[----:B------:R-:W-:Y:S01]  /*c770*/  @!P6 STG.E.U8 desc[UR14][R26.64+0x1], R225 ;  /* 0x000001e11a00e986 */ /* 0x000fe2000c10110e */
[----:B------:R-:W-:Y:S01]  /*c780*/  ISETP.LT.OR P6, PT, R42, 0xa, !P2 ;  /* 0x0000000a2a00780c */ /* 0x000fe200057c1670 */
[----:B------:R-:W-:Y:S01]  /*c790*/  FMUL R223, R223, UR20 ;  /* 0x00000014dfdf7c20 */ /* 0x000fe20008400000 */
[----:B------:R-:W-:Y:S01]  /*c7a0*/  FMUL R221, R221, UR20 ;  /* 0x00000014dddd7c20 */ /* 0x000fe20008400000 */
[----:B------:R2:W-:Y:S01]  /*c7b0*/  @!P5 STG.E.U8 desc[UR14][R26.64], R35 ;  /* 0x000000231a00d986 */ /* 0x0005e2000c10110e */
[----:B0-----:R-:W-:Y:S02]  /*c7c0*/  F2FP.SATFINITE.E4M3.F32.PACK_AB_MERGE_C R33, RZ, R224, RZ ;  /* 0x000000e0ff21723e */ /* 0x001fe400048070ff */
[----:B------:R-:W-:Y:S01]  /*c7d0*/  F2FP.SATFINITE.E4M3.F32.PACK_AB_MERGE_C R223, RZ, R223, RZ ;  /* 0x000000dfffdf723e */ /* 0x000fe200048070ff */
[----:B------:R-:W-:Y:S01]  /*c7e0*/  FMUL R222, R222, UR20 ;  /* 0x00000014dede7c20 */ /* 0x000fe20008400000 */
[----:B------:R-:W-:Y:S01]  /*c7f0*/  ISETP.LT.OR P5, PT, R42, 0x9, !P2 ;  /* 0x000000092a00780c */ /* 0x000fe200057a1670 */
[----:B------:R-:W-:Y:S01]  /*c800*/  FMUL R220, R220, UR20 ;  /* 0x00000014dcdc7c20 */ /* 0x000fe20008400000 */
[----:B------:R-:W-:Y:S01]  /*c810*/  F2FP.SATFINITE.E4M3.F32.PACK_AB_MERGE_C R221, RZ, R221, RZ ;  /* 0x000000ddffdd723e */ /* 0x000fe200048070ff */
[----:B------:R0:W-:Y:S01]  /*c820*/  @!P0 STG.E.U8 desc[UR14][R24.64+0x8], R33 ;  /* 0x0000082118008986 */ /* 0x0001e2000c10110e */
[----:B------:R-:W-:-:S03]  /*c830*/  ISETP.LT.OR P0, PT, R42, 0x11, !P3 ;  /* 0x000000112a00780c */ /* 0x000fc60005f01670 */
[----:B------:R-:W-:Y:S01]  /*c840*/  @!P1 STG.E.U8 desc[UR14][R24.64+0x9], R223 ;  /* 0x000009df18009986 */ /* 0x000fe2000c10110e */
[----:B------:R-:W-:-:S03]  /*c850*/  ISETP.LT.OR P1, PT, R42, 0x12, !P3 ;  /* 0x000000122a00780c */ /* 0x000fc60005f21670 */
[----:B------:R-:W-:Y:S01]  /*c860*/  @!P6 STG.E.U8 desc[UR14][R26.64+0x9], R221 ;  /* 0x000009dd1a00e986 */ /* 0x000fe2000c10110e */
[C---:B------:R-:W-:Y:S01]  /*c870*/  ISETP.LT.OR P6, PT, R42.reuse, 0x12, !P2 ;  /* 0x000000122a00780c */ /* 0x040fe200057c1670 */
[----:B------:R-:W-:Y:S01]  /*c880*/  FMUL R219, R219, UR20 ;  /* 0x00000014dbdb7c20 */ /* 0x000fe20008400000 */
[----:B--2---:R-:W-:Y:S01]  /*c890*/  F2FP.SATFINITE.E4M3.F32.PACK_AB_MERGE_C R35, RZ, R222, RZ ;  /* 0x000000deff23723e */ /* 0x004fe200048070ff */
[----:B------:R-:W-:Y:S01]  /*c8a0*/  FMUL R217, R217, UR20 ;  /* 0x00000014d9d97c20 */ /* 0x000fe20008400000 */
[----:B0-----:R-:W-:Y:S01]  /*c8b0*/  F2FP.SATFINITE.E4M3.F32.PACK_AB_MERGE_C R33, RZ, R220, RZ ;  /* 0x000000dcff21723e */ /* 0x001fe200048070ff */
[----:B------:R-:W2:Y:S01]  /*c8c0*/  LDL.LU R226, [R1+0x8] ;  /* 0x0000080001e27983 */ /* 0x000ea20000300800 */
[----:B------:R-:W-:Y:S02]  /*c8d0*/  F2FP.SATFINITE.E4M3.F32.PACK_AB_MERGE_C R219, RZ, R219, RZ ;  /* 0x000000dbffdb723e */ /* 0x000fe400048070ff */
[----:B------:R-:W-:Y:S01]  /*c8e0*/  F2FP.SATFINITE.E4M3.F32.PACK_AB_MERGE_C R217, RZ, R217, RZ ;  /* 0x000000d9ffd9723e */ /* 0x000fe200048070ff */
[----:B------:R0:W-:Y:S01]  /*c8f0*/  @!P5 STG.E.U8 desc[UR14][R26.64+0x8], R35 ;  /* 0x000008231a00d986 */ /* 0x0001e2000c10110e */
[----:B------:R-:W-:Y:S01]  /*c900*/  ISETP.LT.OR P5, PT, R42, 0x11, !P2 ;  /* 0x000000112a00780c */ /* 0x000fe200057a1670 */
[----:B------:R-:W-:-:S02]  /*c910*/  FMUL R218, R218, UR20 ;  /* 0x00000014dada7c20 */ /* 0x000fc40008400000 */
[----:B------:R-:W3:Y:S04]  /*c920*/  LDL.LU R227, [R1+0x4] ;  /* 0x0000040001e37983 */ /* 0x000ee80000300800 */
[----:B------:R-:W4:Y:S04]  /*c930*/  LDL.LU R225, [R1] ;  /* 0x0000000001e17983 */ /* 0x000f280000300800 */
[----:B------:R1:W-:Y:S01]  /*c940*/  @!P0 STG.E.U8 desc[UR14][R24.64+0x10], R33 ;  /* 0x0000102118008986 */ /* 0x0003e2000c10110e */
[----:B------:R-:W-:-:S03]  /*c950*/  ISETP.LT.OR P0, PT, R42, 0x19, !P3 ;  /* 0x000000192a00780c */ /* 0x000fc60005f01670 */
[----:B------:R-:W-:Y:S01]  /*c960*/  @!P1 STG.E.U8 desc[UR14][R24.64+0x11], R219 ;  /* 0x000011db18009986 */ /* 0x000fe2000c10110e */
[----:B------:R-:W-:-:S03]  /*c970*/  ISETP.LT.OR P1, PT, R42, 0x1a, !P3 ;  /* 0x0000001a2a00780c */ /* 0x000fc60005f21670 */
[----:B------:R-:W-:Y:S01]  /*c980*/  @!P6 STG.E.U8 desc[UR14][R26.64+0x11], R217 ;  /* 0x000011d91a00e986 */ /* 0x000fe2000c10110e */
[----:B------:R-:W-:Y:S01]  /*c990*/  ISETP.LT.OR P6, PT, R42, 0x1a, !P2 ;  /* 0x0000001a2a00780c */ /* 0x000fe200057c1670 */
[----:B------:R-:W-:Y:S01]  /*c9a0*/  FMUL R216, R216, UR20 ;  /* 0x00000014d8d87c20 */ /* 0x000fe20008400000 */
[----:B0-----:R-:W-:Y:S01]  /*c9b0*/  F2FP.SATFINITE.E4M3.F32.PACK_AB_MERGE_C R35, RZ, R218, RZ ;  /* 0x000000daff23723e */ /* 0x001fe200048070ff */
[----:B------:R-:W-:Y:S01]  /*c9c0*/  FMUL R215, R215, UR20 ;  /* 0x00000014d7d77c20 */ /* 0x000fe20008400000 */
[----:B------:R-:W-:Y:S01]  /*c9d0*/  FMUL R213, R213, UR20 ;  /* 0x00000014d5d57c20 */ /* 0x000fe20008400000 */
[----:B------:R-:W-:Y:S01]  /*c9e0*/  FMUL R214, R214, UR20 ;  /* 0x00000014d6d67c20 */ /* 0x000fe20008400000 */
[----:B-1----:R-:W-:Y:S01]  /*c9f0*/  F2FP.SATFINITE.E4M3.F32.PACK_AB_MERGE_C R33, RZ, R216, RZ ;  /* 0x000000d8ff21723e */ /* 0x002fe200048070ff */
[----:B------:R0:W-:Y:S01]  /*ca00*/  @!P5 STG.E.U8 desc[UR14][R26.64+0x10], R35 ;  /* 0x000010231a00d986 */ /* 0x0001e2000c10110e */
[----:B------:R-:W-:Y:S02]  /*ca10*/  F2FP.SATFINITE.E4M3.F32.PACK_AB_MERGE_C R215, RZ, R215, RZ ;  /* 0x000000d7ffd7723e */ /* 0x000fe400048070ff */
        /* <DEDUP_REMOVED lines=12> */
[----:B-1----:R-:W-:Y:S01]  /*cae0*/  F2FP.SATFINITE.E4M3.F32.PACK_AB_MERGE_C R33, RZ, R212, RZ ;  /* 0x000000d4ff21723e */ /* 0x002fe200048070ff */
[----:B------:R-:W-:Y:S01]  /*caf0*/  FMUL R210, R210, UR20 ;  /* 0x00000014d2d27c20 */ /* 0x000fe20008400000 */
[----:B------:R-:W-:Y:S01]  /*cb00*/  F2FP.SATFINITE.E4M3.F32.PACK_AB_MERGE_C R211, RZ, R211, RZ ;  /* 0x000000d3ffd3723e */ /* 0x000fe200048070ff */
[----:B------:R0:W-:Y:S01]  /*cb10*/  @!P5 STG.E.U8 desc[UR14][R26.64+0x18], R35 ;  /* 0x000018231a00d986 */ /* 0x0001e2000c10110e */
[C---:B------:R-:W-:Y:S02]  /*cb20*/  ISETP.LT.OR P5, PT, R42.reuse, 0x21, !P2 ;  /* 0x000000212a00780c */ /* 0x040fe400057a1670 */
        /* <DEDUP_REMOVED lines=111> */
[C---:B------:R-:W-:Y:S01]  /*d220*/  ISETP.LT.OR P5, PT, R42.reuse, 0x59, !P2 ;  /* 0x000000592a00780c */ /* 0x040fe200057a1670 */
[----:B------:R-:W-:Y:S01]  /*d230*/  FMUL R179, R179, UR20 ;  /* 0x00000014b3b37c20 */ /* 0x000fe20008400000 */
[----:B------:R-:W-:Y:S01]  /*d240*/  F2FP.SATFINITE.E4M3.F32.PACK_AB_MERGE_C R181, RZ, R181, RZ ;  /* 0x000000b5ffb5723e */ /* 0x000fe200048070ff */
[----:B------:R1:W-:Y:S04]  /*d250*/  @!P0 STG.E.U8 desc[UR14][R24.64+0x58], R33 ;  /* 0x0000582118008986 */ /* 0x0003e8000c10110e */
[----:B------:R-:W-:Y:S04]  /*d260*/  @!P1 STG.E.U8 desc[UR14][R24.64+0x59], R183 ;  /* 0x000059b718009986 */ /* 0x000fe8000c10110e */
[----:B------:R-:W-:Y:S01]  /*d270*/  @!P6 STG.E.U8 desc[UR14][R26.64+0x59], R181 ;  /* 0x000059b51a00e986 */ /* 0x000fe2000c10110e */
[----:B------:R-:W-:-:S02]  /*d280*/  ISETP.LT.OR P6, PT, R42, 0x62, !P3 ;  /* 0x000000622a00780c */ /* 0x000fc40005fc1670 */
[----:B0-----:R-:W-:Y:S01]  /*d290*/  F2FP.SATFINITE.E4M3.F32.PACK_AB_MERGE_C R35, RZ, R182, RZ ;  /* 0x000000b6ff23723e */ /* 0x001fe200048070ff */
[----:B------:R-:W-:Y:S01]  /*d2a0*/  FMUL R180, R180, UR20 ;  /* 0x00000014b4b47c20 */ /* 0x000fe20008400000 */
[----:B------:R-:W-:Y:S01]  /*d2b0*/  F2FP.SATFINITE.E4M3.F32.PACK_AB_MERGE_C R179, RZ, R179, RZ ;  /* 0x000000b3ffb3723e */ /* 0x000fe200048070ff */
[----:B------:R-:W-:Y:S01]  /*d2c0*/  FMUL R178, R178, UR20 ;  /* 0x00000014b2b27c20 */ /* 0x000fe20008400000 */
[----:B------:R-:W-:Y:S01]  /*d2d0*/  FMUL R177, R177, UR20 ;  /* 0x00000014b1b17c20 */ /* 0x000fe20008400000 */
[----:B------:R0:W-:Y:S01]  /*d2e0*/  @!P5 STG.E.U8 desc[UR14][R26.64+0x58], R35 ;  /* 0x000058231a00d986 */ /* 0x0001e2000c10110e */
[C---:B------:R-:W-:Y:S02]  /*d2f0*/  ISETP.LT.OR P5, PT, R42.reuse, 0x61, !P3 ;  /* 0x000000612a00780c */ /* 0x040fe40005fa1670 */
[----:B------:R-:W-:Y:S01]  /*d300*/  ISETP.LT.OR P0, PT, R42, 0x61, !P2 ;  /* 0x000000612a00780c */ /* 0x000fe20005701670 */
[----:B------:R-:W-:Y:S01]  /*d310*/  FMUL R176, R176, UR20 ;  /* 0x00000014b0b07c20 */ /* 0x000fe20008400000 */
[C---:B------:R-:W-:Y:S01]  /*d320*/  ISETP.LT.OR P1, PT, R42.reuse, 0x62, !P2 ;  /* 0x000000622a00780c */ /* 0x040fe20005721670 */
[----:B------:R-:W-:Y:S01]  /*d330*/  @!P6 STG.E.U8 desc[UR14][R24.64+0x61], R179 ;  /* 0x000061b31800e986 */ /* 0x000fe2000c10110e */
[----:B------:R-:W-:-:S02]  /*d340*/  ISETP.LT.OR P6, PT, R42, 0x69, !P3 ;  /* 0x000000692a00780c */ /* 0x000fc40005fc1670 */
[----:B-1----:R-:W-:Y:S01]  /*d350*/  F2FP.SATFINITE.E4M3.F32.PACK_AB_MERGE_C R33, RZ, R180, RZ ;  /* 0x000000b4ff21723e */ /* 0x002fe200048070ff */
[----:B------:R-:W-:Y:S01]  /*d360*/  FMUL R175, R175, UR20 ;  /* 0x00000014afaf7c20 */ /* 0x000fe20008400000 */
[----:B------:R-:W-:Y:S01]  /*d370*/  F2FP.SATFINITE.E4M3.F32.PACK_AB_MERGE_C R177, RZ, R177, RZ ;  /* 0x000000b1ffb1723e */ /* 0x000fe200048070ff */
[----:B------:R-:W-:Y:S01]  /*d380*/  FMUL R174, R174, UR20 ;  /* 0x00000014aeae7c20 */ /* 0x000fe20008400000 */
[----:B0-----:R-:W-:Y:S01]  /*d390*/  F2FP.SATFINITE.E4M3.F32.PACK_AB_MERGE_C R35, RZ, R178, RZ ;  /* 0x000000b2ff23723e */ /* 0x001fe200048070ff */
[----:B------:R0:W-:Y:S01]  /*d3a0*/  @!P5 STG.E.U8 desc[UR14][R24.64+0x60], R33 ;  /* 0x000060211800d986 */ /* 0x0001e2000c10110e */
[----:B------:R-:W-:-:S03]  /*d3b0*/  F2FP.SATFINITE.E4M3.F32.PACK_AB_MERGE_C R37, RZ, R176, RZ ;  /* 0x000000b0ff25723e */ /* 0x000fc600048070ff */
[----:B------:R1:W-:Y:S01]  /*d3c0*/  @!P0 STG.E.U8 desc[UR14][R26.64+0x60], R35 ;  /* 0x000060231a008986 */ /* 0x0003e2000c10110e */
[----:B------:R-:W-:-:S03]  /*d3d0*/  ISETP.LT.OR P0, PT, R42, 0x6a, !P3 ;  /* 0x0000006a2a00780c */ /* 0x000fc60005f01670 */
[----:B------:R-:W-:Y:S01]  /*d3e0*/  @!P1 STG.E.U8 desc[UR14][R26.64+0x61], R177 ;  /* 0x000061b11a009986 */ /* 0x000fe2000c10110e */
[C---:B------:R-:W-:Y:S02]  /*d3f0*/  ISETP.LT.OR P1, PT, R42.reuse, 0x69, !P2 ;  /* 0x000000692a00780c */ /* 0x040fe40005721670 */
[C---:B------:R-:W-:Y:S01]  /*d400*/  ISETP.LT.OR P5, PT, R42.reuse, 0x6a, !P2 ;  /* 0x0000006a2a00780c */ /* 0x040fe200057a1670 */
[----:B------:R-:W-:Y:S01]  /*d410*/  @!P6 STG.E.U8 desc[UR14][R24.64+0x68], R37 ;  /* 0x000068251800e986 */ /* 0x000fe2000c10110e */
[----:B------:R-:W-:Y:S01]  /*d420*/  ISETP.LT.OR P6, PT, R42, 0x71, !P3 ;  /* 0x000000712a00780c */ /* 0x000fe20005fc1670 */
[----:B------:R-:W-:Y:S01]  /*d430*/  FMUL R173, R173, UR20 ;  /* 0x00000014adad7c20 */ /* 0x000fe20008400000 */
[----:B------:R-:W-:Y:S01]  /*d440*/  F2FP.SATFINITE.E4M3.F32.PACK_AB_MERGE_C R175, RZ, R175, RZ ;  /* 0x000000afffaf723e */ /* 0x000fe200048070ff */
[----:B------:R-:W-:Y:S01]  /*d450*/  FMUL R172, R172, UR20 ;  /* 0x00000014acac7c20 */ /* 0x000fe20008400000 */
[----:B0-----:R-:W-:Y:S01]  /*d460*/  F2FP.SATFINITE.E4M3.F32.PACK_AB_MERGE_C R33, RZ, R174, RZ ;  /* 0x000000aeff21723e */ /* 0x001fe200048070ff */
[----:B------:R-:W-:Y:S01]  /*d470*/  FMUL R171, R171, UR20 ;  /* 0x00000014abab7c20 */ /* 0x000fe20008400000 */
[----:B------:R-:W-:Y:S01]  /*d480*/  F2FP.SATFINITE.E4M3.F32.PACK_AB_MERGE_C R173, RZ, R173, RZ ;  /* 0x000000adffad723e */ /* 0x000fe200048070ff */
[----:B------:R-:W-:Y:S01]  /*d490*/  @!P0 STG.E.U8 desc[UR14][R24.64+0x69], R175 ;  /* 0x000069af18008986 */ /* 0x000fe2000c10110e */
[----:B-1----:R-:W-:-:S02]  /*d4a0*/  F2FP.SATFINITE.E4M3.F32.PACK_AB_MERGE_C R35, RZ, R172, RZ ;  /* 0x000000acff23723e */ /* 0x002fc400048070ff */
[C---:B------:R-:W-:Y:S01]  /*d4b0*/  ISETP.LT.OR P0, PT, R42.reuse, 0x72, !P3 ;  /* 0x000000722a00780c */ /* 0x040fe20005f01670 */
[----:B------:R0:W-:Y:S01]  /*d4c0*/  @!P1 STG.E.U8 desc[UR14][R26.64+0x68], R33 ;  /* 0x000068211a009986 */ /* 0x0001e2000c10110e */
[----:B------:R-:W-:Y:S01]  /*d4d0*/  ISETP.LT.OR P1, PT, R42, 0x71, !P2 ;  /* 0x000000712a00780c */ /* 0x000fe20005721670 */
[----:B------:R-:W-:Y:S02]  /*d4e0*/  FMUL R170, R170, UR20 ;  /* 0x00000014aaaa7c20 */ /* 0x000fe40008400000 */
[----:B------:R-:W-:Y:S01]  /*d4f0*/  @!P5 STG.E.U8 desc[UR14][R26.64+0x69], R173 ;  /* 0x000069ad1a00d986 */ /* 0x000fe2000c10110e */
[C---:B------:R-:W-:Y:S01]  /*d500*/  ISETP.LT.OR P5, PT, R42.reuse, 0x72, !P2 ;  /* 0x000000722a00780c */ /* 0x040fe200057a1670 */
[----:B------:R-:W-:Y:S02]  /*d510*/  FMUL R169, R169, UR20 ;  /* 0x00000014a9a97c20 */ /* 0x000fe40008400000 */
[----:B------:R1:W-:Y:S01]  /*d520*/  @!P6 STG.E.U8 desc[UR14][R24.64+0x70], R35 ;  /* 0x000070231800e986 */ /* 0x0003e2000c10110e */
[----:B------:R-:W-:-:S02]  /*d530*/  ISETP.LT.OR P6, PT, R42, 0x79, !P3 ;  /* 0x000000792a00780c */ /* 0x000fc40005fc1670 */
        /* <DEDUP_REMOVED lines=8> */
[----:B------:R-:W-:Y:S02]  /*d5c0*/  F2FP.SATFINITE.E4M3.F32.PACK_AB_MERGE_C R167, RZ, R167, RZ ;  /* 0x000000a7ffa7723e */ /* 0x000fe400048070ff */
[----:B-1----:R-:W-:Y:S01]  /*d5d0*/  F2FP.SATFINITE.E4M3.F32.PACK_AB_MERGE_C R35, RZ, R168, RZ ;  /* 0x000000a8ff23723e */ /* 0x002fe200048070ff */
[----:B------:R-:W-:Y:S01]  /*d5e0*/  @!P1 STG.E.U8 desc[UR14][R26.64+0x70], R33 ;  /* 0x000070211a009986 */ /* 0x000fe2000c10110e */
[----:B------:R-:W-:-:S03]  /*d5f0*/  ISETP.GE.AND P1, PT, R41, 0x81, PT ;  /* 0x000000812900780c */ /* 0x000fc60003f26270 */
[----:B------:R-:W-:Y:S01]  /*d600*/  @!P5 STG.E.U8 desc[UR14][R26.64+0x71], R169 ;  /* 0x000071a91a00d986 */ /* 0x000fe2000c10110e */
[C---:B------:R-:W-:Y:S02]  /*d610*/  ISETP.LT.OR P5, PT, R42.reuse, 0x79, !P2 ;  /* 0x000000792a00780c */ /* 0x040fe400057a1670 */
[C---:B------:R-:W-:Y:S01]  /*d620*/  ISETP.LT.OR P2, PT, R42.reuse, 0x7a, !P2 ;  /* 0x0000007a2a00780c */ /* 0x040fe20005741670 */
[----:B------:R-:W-:Y:S01]  /*d630*/  @!P6 STG.E.U8 desc[UR14][R24.64+0x78], R35 ;  /* 0x000078231800e986 */ /* 0x000fe2000c10110e */
[C---:B------:R-:W-:Y:S01]  /*d640*/  ISETP.LT.OR P6, PT, R42.reuse, 0x1, !P1 ;  /* 0x000000012a00780c */ /* 0x040fe20004fc1670 */
[----:B------:R-:W-:Y:S02]  /*d650*/  FMUL R165, R165, UR20 ;  /* 0x00000014a5a57c20 */ /* 0x000fe40008400000 */
[----:B------:R0:W-:Y:S01]  /*d660*/  @!P3 STG.E.U8 desc[UR14][R24.64+0x79], R167 ;  /* 0x000079a71800b986 */ /* 0x0001e2000c10110e */
[----:B------:R-:W-:Y:S01]  /*d670*/  ISETP.LT.OR P3, PT, R42, 0x2, !P1 ;  /* 0x000000022a00780c */ /* 0x000fe20004f61670 */
[----:B------:R-:W-:Y:S01]  /*d680*/  FMUL R164, R164, UR20 ;  /* 0x00000014a4a47c20 */ /* 0x000fe20008400000 */
[----:B------:R-:W-:Y:S01]  /*d690*/  FMUL R163, R163, UR20 ;  /* 0x00000014a3a37c20 */ /* 0x000fe20008400000 */
[----:B------:R-:W-:Y:S01]  /*d6a0*/  F2FP.SATFINITE.E4M3.F32.PACK_AB_MERGE_C R37, RZ, R166, RZ ;  /* 0x000000a6ff25723e */ /* 0x000fe200048070ff */
[----:B------:R-:W-:Y:S01]  /*d6b0*/  FMUL R162, R162, UR20 ;  /* 0x00000014a2a27c20 */ /* 0x000fe20008400000 */
[----:B------:R-:W-:Y:S01]  /*d6c0*/  F2FP.SATFINITE.E4M3.F32.PACK_AB_MERGE_C R165, RZ, R165, RZ ;  /* 0x000000a5ffa5723e */ /* 0x000fe200048070ff */
[----:B------:R-:W-:Y:S01]  /*d6d0*/  FMUL R161, R161, UR20 ;  /* 0x00000014a1a17c20 */ /* 0x000fe20008400000 */
[----:B------:R-:W-:Y:S01]  /*d6e0*/  F2FP.SATFINITE.E4M3.F32.PACK_AB_MERGE_C R163, RZ, R163, RZ ;  /* 0x000000a3ffa3723e */ /* 0x000fe200048070ff */
[----:B------:R-:W-:Y:S01]  /*d6f0*/  FMUL R160, R160, UR20 ;  /* 0x00000014a0a07c20 */ /* 0x000fe20008400000 */
[----:B------:R-:W-:Y:S01]  /*d700*/  ISETP.GE.AND P0, PT, R41, 0x89, PT ;  /* 0x000000892900780c */ /* 0x000fe20003f06270 */
[----:B------:R-:W-:Y:S01]  /*d710*/  FMUL R159, R159, UR20 ;  /* 0x000000149f9f7c20 */ /* 0x000fe20008400000 */
[----:B0-----:R-:W-:Y:S01]  /*d720*/  F2FP.SATFINITE.E4M3.F32.PACK_AB_MERGE_C R25, RZ, R164, RZ ;  /* 0x000000a4ff19723e */ /* 0x001fe200048070ff */
[----:B------:R-:W-:Y:S01]  /*d730*/  @!P5 STG.E.U8 desc[UR14][R26.64+0x78], R37 ;  /* 0x000078251a00d986 */ /* 0x000fe2000c10110e */
[----:B------:R-:W-:-:S03]  /*d740*/  ISETP.LT.OR P5, PT, R42, 0x1, !P0 ;  /* 0x000000012a00780c */ /* 0x000fc600047a1670 */
[----:B------:R-:W-:Y:S04]  /*d750*/  @!P2 STG.E.U8 desc[UR14][R26.64+0x79], R165 ;  /* 0x000079a51a00a986 */ /* 0x000fe8000c10110e */
[----:B------:R0:W-:Y:S01]  /*d760*/  @!P6 STG.E.U8 desc[UR14][R28.64], R25 ;  /* 0x000000191c00e986 */ /* 0x0001e2000c10110e */
[----:B------:R-:W-:-:S03]  /*d770*/  ISETP.LT.OR P6, PT, R42, 0x2, !P0 ;  /* 0x000000022a00780c */ /* 0x000fc600047c1670 */
[----:B------:R-:W-:Y:S01]  /*d780*/  @!P3 STG.E.U8 desc[UR14][R28.64+0x1], R163 ;  /* 0x000001a31c00b986 */ /* 0x000fe2000c10110e */
[C---:B------:R-:W-:Y:S02]  /*d790*/  ISETP.LT.OR P3, PT, R42.reuse, 0x9, !P1 ;  /* 0x000000092a00780c */ /* 0x040fe40004f61670 */
[----:B------:R-:W-:Y:S01]  /*d7a0*/  ISETP.LT.OR P2, PT, R42, 0xa, !P1 ;  /* 0x0000000a2a00780c */ /* 0x000fe20004f41670 */
[----:B------:R-:W-:Y:S01]  /*d7b0*/  FMUL R158, R158, UR20 ;  /* 0x000000149e9e7c20 */ /* 0x000fe20008400000 */
[----:B------:R-:W-:Y:S01]  /*d7c0*/  F2FP.SATFINITE.E4M3.F32.PACK_AB_MERGE_C R33, RZ, R162, RZ ;  /* 0x000000a2ff21723e */ /* 0x000fe200048070ff */
[----:B------:R-:W-:Y:S01]  /*d7d0*/  FMUL R157, R157, UR20 ;  /* 0x000000149d9d7c20 */ /* 0x000fe20008400000 */
[----:B------:R-:W-:Y:S01]  /*d7e0*/  F2FP.SATFINITE.E4M3.F32.PACK_AB_MERGE_C R161, RZ, R161, RZ ;  /* 0x000000a1ffa1723e */ /* 0x000fe200048070ff */
[----:B------:R-:W-:Y:S01]  /*d7f0*/  FMUL R156, R156, UR20 ;  /* 0x000000149c9c7c20 */ /* 0x000fe20008400000 */
[----:B0-----:R-:W-:Y:S01]  /*d800*/  F2FP.SATFINITE.E4M3.F32.PACK_AB_MERGE_C R25, RZ, R160, RZ ;  /* 0x000000a0ff19723e */ /* 0x001fe200048070ff */
[----:B------:R-:W-:Y:S01]  /*d810*/  @!P5 STG.E.U8 desc[UR14][R30.64], R33 ;  /* 0x000000211e00d986 */ /* 0x000fe2000c10110e */
[----:B------:R-:W-:-:S02]  /*d820*/  F2FP.SATFINITE.E4M3.F32.PACK_AB_MERGE_C R159, RZ, R159, RZ ;  /* 0x0000009fff9f723e */ /* 0x000fc400048070ff */
[C---:B------:R-:W-:Y:S01]  /*d830*/  ISETP.LT.OR P5, PT, R42.reuse, 0x9, !P0 ;  /* 0x000000092a00780c */ /* 0x040fe200047a1670 */
[----:B------:R-:W-:Y:S01]  /*d840*/  @!P6 STG.E.U8 desc[UR14][R30.64+0x1], R161 ;  /* 0x000001a11e00e986 */ /* 0x000fe2000c10110e */
[----:B------:R-:W-:-:S03]  /*d850*/  ISETP.LT.OR P6, PT, R42, 0xa, !P0 ;  /* 0x0000000a2a00780c */ /* 0x000fc600047c1670 */
[----:B------:R0:W-:Y:S01]  /*d860*/  @!P3 STG.E.U8 desc[UR14][R28.64+0x8], R25 ;  /* 0x000008191c00b986 */ /* 0x0001e2000c10110e */
[----:B------:R-:W-:-:S03]  /*d870*/  ISETP.LT.OR P3, PT, R42, 0x11, !P1 ;  /* 0x000000112a00780c */ /* 0x000fc60004f61670 */
[----:B------:R-:W-:Y:S01]  /*d880*/  @!P2 STG.E.U8 desc[UR14][R28.64+0x9], R159 ;  /* 0x0000099f1c00a986 */ /* 0x000fe2000c10110e */
[----:B------:R-:W-:Y:S01]  /*d890*/  ISETP.LT.OR P2, PT, R42, 0x12, !P1 ;  /* 0x000000122a00780c */ /* 0x000fe20004f41670 */
[----:B------:R-:W-:Y:S01]  /*d8a0*/  FMUL R155, R155, UR20 ;  /* 0x000000149b9b7c20 */ /* 0x000fe20008400000 */
[----:B------:R-:W-:Y:S01]  /*d8b0*/  F2FP.SATFINITE.E4M3.F32.PACK_AB_MERGE_C R27, RZ, R158, RZ ;  /* 0x0000009eff1b723e */ /* 0x000fe200048070ff */
[----:B------:R-:W-:Y:S01]  /*d8c0*/  FMUL R154, R154, UR20 ;  /* 0x000000149a9a7c20 */ /* 0x000fe20008400000 */
[----:B------:R-:W-:Y:S01]  /*d8d0*/  F2FP.SATFINITE.E4M3.F32.PACK_AB_MERGE_C R157, RZ, R157, RZ ;  /* 0x0000009dff9d723e */ /* 0x000fe200048070ff */
[----:B------:R-:W-:Y:S01]  /*d8e0*/  FMUL R153, R153, UR20 ;  /* 0x0000001499997c20 */ /* 0x000fe20008400000 */
        /* <DEDUP_REMOVED lines=25> */
[----:B------:R1:W-:Y:S01]  /*da80*/  @!P2 STG.E.U8 desc[UR14][R28.64+0x19], R23 ;  /* 0x000019171c00a986 */ /* 0x0003e2000c10110e */
        /* <DEDUP_REMOVED lines=11> */
[----:B------:R0:W-:Y:S01]  /*db40*/  @!P6 STG.E.U8 desc[UR14][R30.64+0x19], R21 ;  /* 0x000019151e00e986 */ /* 0x0001e2000c10110e */
[----:B------:R-:W-:-:S03]  /*db50*/  ISETP.LT.OR P6, PT, R42, 0x22, !P0 ;  /* 0x000000222a00780c */ /* 0x000fc600047c1670 */
[----:B------:R-:W-:Y:S01]  /*db60*/  @!P3 STG.E.U8 desc[UR14][R28.64+0x20], R25 ;  /* 0x000020191c00b986 */ /* 0x000fe2000c10110e */
[----:B------:R-:W-:-:S03]  /*db70*/  ISETP.LT.OR P3, PT, R42, 0x29, !P1 ;  /* 0x000000292a00780c */ /* 0x000fc60004f61670 */
[----:B------:R2:W-:Y:S01]  /*db80*/  @!P2 STG.E.U8 desc[UR14][R28.64+0x21], R19 ;  /* 0x000021131c00a986 */ /* 0x0005e2000c10110e */
[----:B------:R-:W-:Y:S01]  /*db90*/  ISETP.LT.OR P2, PT, R42, 0x2a, !P1 ;  /* 0x0000002a2a00780c */ /* 0x000fe20004f41670 */
[----:B------:R-:W-:Y:S01]  /*dba0*/  FMUL R15, R15, UR20 ;  /* 0x000000140f0f7c20 */ /* 0x000fe20008400000 */
[----:B-1----:R-:W-:Y:S01]  /*dbb0*/  F2FP.SATFINITE.E4M3.F32.PACK_AB_MERGE_C R23, RZ, R18, RZ ;  /* 0x00000012ff17723e */ /* 0x002fe200048070ff */
[----:B------:R-:W-:Y:S01]  /*dbc0*/  FMUL R14, R14, UR20 ;  /* 0x000000140e0e7c20 */ /* 0x000fe20008400000 */
[----:B------:R-:W-:Y:S01]  /*dbd0*/  F2FP.SATFINITE.E4M3.F32.PACK_AB_MERGE_C R17, RZ, R17, RZ ;  /* 0x00000011ff11723e */ /* 0x000fe200048070ff */
[----:B------:R-:W-:Y:S01]  /*dbe0*/  FMUL R13, R13, UR20 ;  /* 0x000000140d0d7c20 */ /* 0x000fe20008400000 */
[----:B0-----:R-:W-:Y:S01]  /*dbf0*/  F2FP.SATFINITE.E4M3.F32.PACK_AB_MERGE_C R21, RZ, R16, RZ ;  /* 0x00000010ff15723e */ /* 0x001fe200048070ff */
[----:B------:R-:W-:Y:S01]  /*dc00*/  @!P5 STG.E.U8 desc[UR14][R30.64+0x20], R23 ;  /* 0x000020171e00d986 */ /* 0x000fe2000c10110e */
[----:B------:R-:W-:Y:S02]  /*dc10*/  F2FP.SATFINITE.E4M3.F32.PACK_AB_MERGE_C R15, RZ, R15, RZ ;  /* 0x0000000fff0f723e */ /* 0x000fe400048070ff */
[C---:B------:R-:W-:Y:S01]  /*dc20*/  ISETP.LT.OR P5, PT, R42.reuse, 0x29, !P0 ;  /* 0x000000292a00780c */ /* 0x040fe200047a1670 */
[----:B------:R-:W-:Y:S01]  /*dc30*/  @!P6 STG.E.U8 desc[UR14][R30.64+0x21], R17 ;  /* 0x000021111e00e986 */ /* 0x000fe2000c10110e */
[----:B------:R-:W-:-:S03]  /*dc40*/  ISETP.LT.OR P6, PT, R42, 0x2a, !P0 ;  /* 0x0000002a2a00780c */ /* 0x000fc600047c1670 */
[----:B------:R-:W-:Y:S01]  /*dc50*/  @!P3 STG.E.U8 desc[UR14][R28.64+0x28], R21 ;  /* 0x000028151c00b986 */ /* 0x000fe2000c10110e */
[----:B------:R-:W-:Y:S01]  /*dc60*/  ISETP.LT.OR P3, PT, R42, 0x31, !P1 ;  /* 0x000000312a00780c */ /* 0x000fe20004f61670 */
[----:B------:R-:W-:Y:S02]  /*dc70*/  FMUL R12, R12, UR20 ;  /* 0x000000140c0c7c20 */ /* 0x000fe40008400000 */
[----:B------:R0:W-:Y:S01]  /*dc80*/  @!P2 STG.E.U8 desc[UR14][R28.64+0x29], R15 ;  /* 0x0000290f1c00a986 */ /* 0x0001e2000c10110e */
[----:B------:R-:W-:Y:S01]  /*dc90*/  ISETP.LT.OR P2, PT, R42, 0x32, !P1 ;  /* 0x000000322a00780c */ /* 0x000fe20004f41670 */
[----:B------:R-:W-:Y:S01]  /*dca0*/  FMUL R11, R11, UR20 ;  /* 0x000000140b0b7c20 */ /* 0x000fe20008400000 */
[----:B--2---:R-:W-:Y:S01]  /*dcb0*/  F2FP.SATFINITE.E4M3.F32.PACK_AB_MERGE_C R19, RZ, R14, RZ ;  /* 0x0000000eff13723e */ /* 0x004fe200048070ff */
[----:B------:R-:W2:Y:S01]  /*dcc0*/  LDL.LU R222, [R1+0x18] ;  /* 0x0000180001de7983 */ /* 0x000ea20000300800 */
[----:B------:R-:W-:Y:S02]  /*dcd0*/  F2FP.SATFINITE.E4M3.F32.PACK_AB_MERGE_C R13, RZ, R13, RZ ;  /* 0x0000000dff0d723e */ /* 0x000fe400048070ff */
[----:B------:R-:W-:Y:S01]  /*dce0*/  F2FP.SATFINITE.E4M3.F32.PACK_AB_MERGE_C R11, RZ, R11, RZ ;  /* 0x0000000bff0b723e */ /* 0x000fe200048070ff */
[----:B------:R-:W-:Y:S01]  /*dcf0*/  @!P5 STG.E.U8 desc[UR14][R30.64+0x28], R19 ;  /* 0x000028131e00d986 */ /* 0x000fe2000c10110e */
[----:B0-----:R-:W-:-:S03]  /*dd00*/  F2FP.SATFINITE.E4M3.F32.PACK_AB_MERGE_C R15, RZ, R12, RZ ;  /* 0x0000000cff0f723e */ /* 0x001fc600048070ff */
[----:B------:R0:W-:Y:S01]  /*dd10*/  @!P6 STG.E.U8 desc[UR14][R30.64+0x29], R13 ;  /* 0x0000290d1e00e986 */ /* 0x0001e2000c10110e */
[C---:B------:R-:W-:Y:S02]  /*dd20*/  ISETP.LT.OR P5, PT, R42.reuse, 0x31, !P0 ;  /* 0x000000312a00780c */ /* 0x040fe400047a1670 */
[C---:B------:R-:W-:Y:S01]  /*dd30*/  ISETP.LT.OR P6, PT, R42.reuse, 0x32, !P0 ;  /* 0x000000322a00780c */ /* 0x040fe200047c1670 */
[----:B------:R-:W-:Y:S01]  /*dd40*/  @!P3 STG.E.U8 desc[UR14][R28.64+0x30], R15 ;  /* 0x0000300f1c00b986 */ /* 0x000fe2000c10110e */
[----:B------:R-:W-:Y:S01]  /*dd50*/  ISETP.LT.OR P3, PT, R42, 0x39, !P1 ;  /* 0x000000392a00780c */ /* 0x000fe20004f61670 */
[----:B------:R-:W-:Y:S01]  /*dd60*/  FMUL R10, R10, UR20 ;  /* 0x000000140a0a7c20 */ /* 0x000fe20008400000 */
[----:B------:R-:W-:Y:S01]  /*dd70*/  FMUL R9, R9, UR20 ;  /* 0x0000001409097c20 */ /* 0x000fe20008400000 */
[----:B------:R-:W2:Y:S01]  /*dd80*/  LDL.LU R223, [R1+0x14] ;  /* 0x0000140001df7983 */ /* 0x000ea20000300800 */
[----:B------:R-:W-:-:S03]  /*dd90*/  FMUL R8, R8, UR20 ;  /* 0x0000001408087c20 */ /* 0x000fc60008400000 */
[----:B------:R-:W2:Y:S01]  /*dda0*/  LDL.LU R221, [R1+0x10] ;  /* 0x0000100001dd7983 */ /* 0x000ea20000300800 */
[----:B------:R-:W-:-:S03]  /*ddb0*/  F2FP.SATFINITE.E4M3.F32.PACK_AB_MERGE_C R17, RZ, R10, RZ ;  /* 0x0000000aff11723e */ /* 0x000fc600048070ff */
[----:B------:R-:W2:Y:S01]  /*ddc0*/  LDL.LU R220, [R1+0xc] ;  /* 0x00000c0001dc7983 */ /* 0x000ea20000300800 */
[----:B------:R-:W-:Y:S01]  /*ddd0*/  F2FP.SATFINITE.E4M3.F32.PACK_AB_MERGE_C R9, RZ, R9, RZ ;  /* 0x00000009ff09723e */ /* 0x000fe200048070ff */
[----:B------:R-:W-:Y:S01]  /*dde0*/  FMUL R7, R7, UR20 ;  /* 0x0000001407077c20 */ /* 0x000fe20008400000 */
[----:B0-----:R-:W-:Y:S01]  /*ddf0*/  F2FP.SATFINITE.E4M3.F32.PACK_AB_MERGE_C R13, RZ, R8, RZ ;  /* 0x00000008ff0d723e */ /* 0x001fe200048070ff */
[----:B------:R0:W-:Y:S01]  /*de00*/  @!P2 STG.E.U8 desc[UR14][R28.64+0x31], R11 ;  /* 0x0000310b1c00a986 */ /* 0x0001e2000c10110e */
[----:B------:R-:W-:Y:S01]  /*de10*/  ISETP.LT.OR P2, PT, R42, 0x3a, !P1 ;  /* 0x0000003a2a00780c */ /* 0x000fe20004f41670 */
[----:B-----5:R-:W-:Y:S01]  /*de20*/  FMUL R2, R2, UR20 ;  /* 0x0000001402027c20 */ /* 0x020fe20008400000 */
[----:B------:R-:W-:Y:S01]  /*de30*/  F2FP.SATFINITE.E4M3.F32.PACK_AB_MERGE_C R7, RZ, R7, RZ ;  /* 0x00000007ff07723e */ /* 0x000fe200048070ff */
[----:B------:R-:W-:Y:S01]  /*de40*/  @!P5 STG.E.U8 desc[UR14][R30.64+0x30], R17 ;  /* 0x000030111e00d986 */ /* 0x000fe2000c10110e */
[----:B------:R-:W-:Y:S01]  /*de50*/  FMUL R3, R3, UR20 ;  /* 0x0000001403037c20 */ /* 0x000fe20008400000 */
[----:B------:R-:W-:Y:S01]  /*de60*/  FMUL R4, R4, UR20 ;  /* 0x0000001404047c20 */ /* 0x000fe20008400000 */
[C---:B------:R-:W-:Y:S01]  /*de70*/  ISETP.LT.OR P5, PT, R42.reuse, 0x39, !P0 ;  /* 0x000000392a00780c */ /* 0x040fe200047a1670 */
[----:B------:R1:W-:Y:S01]  /*de80*/  @!P6 STG.E.U8 desc[UR14][R30.64+0x31], R9 ;  /* 0x000031091e00e986 */ /* 0x0003e2000c10110e */
[----:B------:R-:W-:Y:S01]  /*de90*/  ISETP.LT.OR P6, PT, R42, 0x3a, !P0 ;  /* 0x0000003a2a00780c */ /* 0x000fe200047c1670 */
[----:B------:R-:W-:Y:S01]  /*dea0*/  FMUL R6, R6, UR20 ;  /* 0x0000001406067c20 */ /* 0x000fe20008400000 */
[----:B------:R-:W-:Y:S01]  /*deb0*/  FMUL R5, R5, UR20 ;  /* 0x0000001405057c20 */ /* 0x000fe20008400000 */
[----:B------:R3:W-:Y:S01]  /*dec0*/  @!P3 STG.E.U8 desc[UR14][R28.64+0x38], R13 ;  /* 0x0000380d1c00b986 */ /* 0x0007e2000c10110e */
[----:B------:R-:W-:Y:S01]  /*ded0*/  ISETP.LT.OR P3, PT, R42, 0x41, !P1 ;  /* 0x000000412a00780c */ /* 0x000fe20004f61670 */
[----:B------:R-:W-:Y:S01]  /*dee0*/  FMUL R0, R0, UR20 ;  /* 0x0000001400007c20 */ /* 0x000fe20008400000 */
[----:B0-----:R-:W-:Y:S01]  /*def0*/  F2FP.SATFINITE.E4M3.F32.PACK_AB_MERGE_C R11, RZ, R6, RZ ;  /* 0x00000006ff0b723e */ /* 0x001fe200048070ff */
[----:B------:R-:W2:Y:S01]  /*df00*/  LDL.LU R224, [R1+0x1c] ;  /* 0x00001c0001e07983 */ /* 0x000ea20000300800 */
[----:B------:R-:W-:-:S03]  /*df10*/  F2FP.SATFINITE.E4M3.F32.PACK_AB_MERGE_C R5, RZ, R5, RZ ;  /* 0x00000005ff05723e */ /* 0x000fc600048070ff */
[----:B------:R0:W-:Y:S01]  /*df20*/  @!P2 STG.E.U8 desc[UR14][R28.64+0x39], R7 ;  /* 0x000039071c00a986 */ /* 0x0001e2000c10110e */
[----:B-1----:R-:W-:Y:S01]  /*df30*/  F2FP.SATFINITE.E4M3.F32.PACK_AB_MERGE_C R9, RZ, R4, RZ ;  /* 0x00000004ff09723e */ /* 0x002fe200048070ff */
[----:B------:R-:W-:Y:S01]  /*df40*/  FMUL R4, R226, UR20 ;  /* 0x00000014e2047c20 */ /* 0x000fe20008400000 */
[C---:B------:R-:W-:Y:S01]  /*df50*/  ISETP.LT.OR P2, PT, R42.reuse, 0x42, !P1 ;  /* 0x000000422a00780c */ /* 0x040fe20004f41670 */
[----:B------:R-:W-:Y:S01]  /*df60*/  @!P5 STG.E.U8 desc[UR14][R30.64+0x38], R11 ;  /* 0x0000380b1e00d986 */ /* 0x000fe2000c10110e */
[----:B---3--:R-:W-:Y:S01]  /*df70*/  F2FP.SATFINITE.E4M3.F32.PACK_AB_MERGE_C R13, RZ, R2, RZ ;  /* 0x00000002ff0d723e */ /* 0x008fe200048070ff */
[----:B----4-:R-:W-:Y:S01]  /*df80*/  FMUL R2, R225, UR20 ;  /* 0x00000014e1027c20 */ /* 0x010fe20008400000 */
[----:B------:R-:W-:Y:S01]  /*df90*/  ISETP.LT.OR P5, PT, R42, 0x41, !P0 ;  /* 0x000000412a00780c */ /* 0x000fe200047a1670 */
[----:B------:R-:W3:Y:S01]  /*dfa0*/  LDL.LU R225, [R1+0x20] ;  /* 0x0000200001e17983 */ /* 0x000ee20000300800 */
[----:B0-----:R-:W-:Y:S01]  /*dfb0*/  F2FP.SATFINITE.E4M3.F32.PACK_AB_MERGE_C R7, RZ, R3, RZ ;  /* 0x00000003ff07723e */ /* 0x001fe200048070ff */
[----:B------:R-:W-:-:S02]  /*dfc0*/  FMUL R3, R227, UR20 ;  /* 0x00000014e3037c20 */ /* 0x000fc40008400000 */
[----:B------:R0:W-:Y:S01]  /*dfd0*/  @!P6 STG.E.U8 desc[UR14][R30.64+0x39], R5 ;  /* 0x000039051e00e986 */ /* 0x0001e2000c10110e */
[----:B------:R-:W-:-:S03]  /*dfe0*/  ISETP.LT.OR P6, PT, R42, 0x42, !P0 ;  /* 0x000000422a00780c */ /* 0x000fc600047c1670 */
[----:B------:R-:W4:Y:S04]  /*dff0*/  LDL.LU R227, [R1+0x24] ;  /* 0x0000240001e37983 */ /* 0x000f280000300800 */
[----:B------:R-:W4:Y:S04]  /*e000*/  LDL.LU R226, [R1+0x28] ;  /* 0x0000280001e27983 */ /* 0x000f280000300800 */
[----:B------:R-:W-:Y:S01]  /*e010*/  @!P3 STG.E.U8 desc[UR14][R28.64+0x40], R9 ;  /* 0x000040091c00b986 */ /* 0x000fe2000c10110e */
[C---:B------:R-:W-:Y:S02]  /*e020*/  ISETP.LT.OR P3, PT, R42.reuse, 0x49, !P1 ;  /* 0x000000492a00780c */ /* 0x040fe40004f61670 */
[----:B0-----:R-:W-:Y:S01]  /*e030*/  F2FP.SATFINITE.E4M3.F32.PACK_AB_MERGE_C R5, RZ, R0, RZ ;  /* 0x00000000ff05723e */ /* 0x001fe200048070ff */
[----:B------:R0:W-:Y:S01]  /*e040*/  @!P2 STG.E.U8 desc[UR14][R28.64+0x41], R7 ;  /* 0x000041071c00a986 */ /* 0x0001e2000c10110e */
[----:B------:R-:W-:-:S03]  /*e050*/  ISETP.LT.OR P2, PT, R42, 0x4a, !P1 ;  /* 0x0000004a2a00780c */ /* 0x000fc60004f41670 */
[----:B------:R-:W-:Y:S01]  /*e060*/  @!P5 STG.E.U8 desc[UR14][R30.64+0x40], R13 ;  /* 0x0000400d1e00d986 */ /* 0x000fe2000c10110e */
[----:B------:R-:W-:-:S03]  /*e070*/  ISETP.LT.OR P5, PT, R42, 0x49, !P0 ;  /* 0x000000492a00780c */ /* 0x000fc600047a1670 */
[----:B------:R1:W-:Y:S01]  /*e080*/  @!P6 STG.E.U8 desc[UR14][R30.64+0x41], R5 ;  /* 0x000041051e00e986 */ /* 0x0003e2000c10110e */
[----:B0-----:R-:W-:Y:S02]  /*e090*/  F2FP.SATFINITE.E4M3.F32.PACK_AB_MERGE_C R7, RZ, R2, RZ ;  /* 0x00000002ff07723e */ /* 0x001fe400048070ff */
[----:B------:R-:W-:-:S03]  /*e0a0*/  ISETP.LT.OR P6, PT, R42, 0x4a, !P0 ;  /* 0x0000004a2a00780c */ /* 0x000fc600047c1670 */
[----:B------:R0:W-:Y:S01]  /*e0b0*/  @!P3 STG.E.U8 desc[UR14][R28.64+0x48], R7 ;  /* 0x000048071c00b986 */ /* 0x0001e2000c10110e */
[----:B------:R-:W-:Y:S02]  /*e0c0*/  ISETP.LT.OR P3, PT, R42, 0x51, !P1 ;  /* 0x000000512a00780c */ /* 0x000fe40004f61670 */
[----:B------:R-:W-:Y:S02]  /*e0d0*/  F2FP.SATFINITE.E4M3.F32.PACK_AB_MERGE_C R9, RZ, R3, RZ ;  /* 0x00000003ff09723e */ /* 0x000fe400048070ff */
[----:B------:R-:W-:-:S03]  /*e0e0*/  F2FP.SATFINITE.E4M3.F32.PACK_AB_MERGE_C R11, RZ, R4, RZ ;  /* 0x00000004ff0b723e */ /* 0x000fc600048070ff */
[----:B------:R0:W-:Y:S04]  /*e0f0*/  @!P2 STG.E.U8 desc[UR14][R28.64+0x49], R9 ;  /* 0x000049091c00a986 */ /* 0x0001e8000c10110e */
[----:B------:R-:W-:Y:S01]  /*e100*/  @!P5 STG.E.U8 desc[UR14][R30.64+0x48], R11 ;  /* 0x0000480b1e00d986 */ /* 0x000fe2000c10110e */
[----:B--2---:R-:W-:Y:S01]  /*e110*/  FMUL R2, R221, UR20 ;  /* 0x00000014dd027c20 */ /* 0x004fe20008400000 */
[----:B------:R-:W-:Y:S02]  /*e120*/  FMUL R0, R220, UR20 ;  /* 0x00000014dc007c20 */ /* 0x000fe40008400000 */
[----:B------:R-:W2:Y:S04]  /*e130*/  LDL.LU R220, [R1+0x2c] ;  /* 0x00002c0001dc7983 */ /* 0x000ea80000300800 */
[----:B------:R-:W2:Y:S01]  /*e140*/  LDL.LU R221, [R1+0x30] ;  /* 0x0000300001dd7983 */ /* 0x000ea20000300800 */
[----:B-1----:R-:W-:Y:S01]  /*e150*/  F2FP.SATFINITE.E4M3.F32.PACK_AB_MERGE_C R5, RZ, R0, RZ ;  /* 0x00000000ff05723e */ /* 0x002fe200048070ff */
[----:B------:R-:W-:Y:S01]  /*e160*/  FMUL R0, R222, UR20 ;  /* 0x00000014de007c20 */ /* 0x000fe20008400000 */
[----:B------:R-:W-:Y:S01]  /*e170*/  FMUL R3, R223, UR20 ;  /* 0x00000014df037c20 */ /* 0x000fe20008400000 */
[----:B0-----:R-:W-:Y:S01]  /*e180*/  F2FP.SATFINITE.E4M3.F32.PACK_AB_MERGE_C R7, RZ, R2, RZ ;  /* 0x00000002ff07723e */ /* 0x001fe200048070ff */
[----:B------:R-:W2:Y:S02]  /*e190*/  LDL.LU R223, [R1+0x34] ;  /* 0x0000340001df7983 */ /* 0x000ea40000300800 */
[----:B------:R-:W-:-:S02]  /*e1a0*/  F2FP.SATFINITE.E4M3.F32.PACK_AB_MERGE_C R13, RZ, R0, RZ ;  /* 0x00000000ff0d723e */ /* 0x000fc400048070ff */
[----:B------:R-:W2:Y:S01]  /*e1b0*/  LDL.LU R222, [R1+0x38] ;  /* 0x0000380001de7983 */ /* 0x000ea20000300800 */
[----:B------:R-:W-:Y:S01]  /*e1c0*/  F2FP.SATFINITE.E4M3.F32.PACK_AB_MERGE_C R9, RZ, R3, RZ ;  /* 0x00000003ff09723e */ /* 0x000fe200048070ff */
[----:B------:R-:W-:Y:S02]  /*e1d0*/  FMUL R2, R224, UR20 ;  /* 0x00000014e0027c20 */ /* 0x000fe40008400000 */
[----:B------:R-:W2:Y:S04]  /*e1e0*/  LDL.LU R224, [R1+0x3c] ;  /* 0x00003c0001e07983 */ /* 0x000ea80000300800 */
[----:B------:R-:W-:Y:S01]  /*e1f0*/  @!P6 STG.E.U8 desc[UR14][R30.64+0x49], R5 ;  /* 0x000049051e00e986 */ /* 0x000fe2000c10110e */
[----:B---3--:R-:W-:-:S03]  /*e200*/  FMUL R0, R225, UR20 ;  /* 0x00000014e1007c20 */ /* 0x008fc60008400000 */
[----:B------:R0:W-:Y:S04]  /*e210*/  @!P3 STG.E.U8 desc[UR14][R28.64+0x50], R7 ;  /* 0x000050071c00b986 */ /* 0x0001e8000c10110e */
[----:B------:R-:W3:Y:S01]  /*e220*/  LDL.LU R225, [R1+0x40] ;  /* 0x0000400001e17983 */ /* 0x000ee20000300800 */
[----:B----4-:R-:W-:-:S03]  /*e230*/  FMUL R3, R227, UR20 ;  /* 0x00000014e3037c20 */ /* 0x010fc60008400000 */
[----:B------:R-:W4:Y:S01]  /*e240*/  LDL.LU R227, [R1+0x44] ;  /* 0x0000440001e37983 */ /* 0x000f220000300800 */
[----:B0-----:R-:W-:Y:S01]  /*e250*/  F2FP.SATFINITE.E4M3.F32.PACK_AB_MERGE_C R7, RZ, R0, RZ ;  /* 0x00000000ff07723e */ /* 0x001fe200048070ff */
[----:B------:R-:W-:Y:S02]  /*e260*/  FMUL R0, R226, UR20 ;  /* 0x00000014e2007c20 */ /* 0x000fe40008400000 */
[----:B------:R-:W4:Y:S01]  /*e270*/  LDL.LU R226, [R1+0x48] ;  /* 0x0000480001e27983 */ /* 0x000f220000300800 */
[C---:B------:R-:W-:Y:S02]  /*e280*/  ISETP.LT.OR P2, PT, R42.reuse, 0x52, !P1 ;  /* 0x000000522a00780c */ /* 0x040fe40004f41670 */
[C---:B------:R-:W-:Y:S01]  /*e290*/  ISETP.LT.OR P6, PT, R42.reuse, 0x52, !P0 ;  /* 0x000000522a00780c */ /* 0x040fe200047c1670 */
[----:B------:R-:W4:Y:S01]  /*e2a0*/  LDL.LU R218, [R1+0x4c] ;  /* 0x00004c0001da7983 */ /* 0x000f220000300800 */
[----:B------:R-:W-:Y:S02]  /*e2b0*/  F2FP.SATFINITE.E4M3.F32.PACK_AB_MERGE_C R5, RZ, R2, RZ ;  /* 0x00000002ff05723e */ /* 0x000fe400048070ff */
[----:B------:R-:W-:-:S02]  /*e2c0*/  ISETP.LT.OR P5, PT, R42, 0x51, !P0 ;  /* 0x000000512a00780c */ /* 0x000fc400047a1670 */
[----:B------:R-:W-:Y:S02]  /*e2d0*/  F2FP.SATFINITE.E4M3.F32.PACK_AB_MERGE_C R11, RZ, R0, RZ ;  /* 0x00000000ff0b723e */ /* 0x000fe400048070ff */
[----:B------:R-:W-:-:S03]  /*e2e0*/  ISETP.LT.OR P3, PT, R42, 0x59, !P1 ;  /* 0x000000592a00780c */ /* 0x000fc60004f61670 */
[----:B------:R0:W-:Y:S01]  /*e2f0*/  @!P2 STG.E.U8 desc[UR14][R28.64+0x51], R9 ;  /* 0x000051091c00a986 */ /* 0x0001e2000c10110e */
[----:B------:R-:W-:-:S03]  /*e300*/  ISETP.LT.OR P2, PT, R42, 0x5a, !P1 ;  /* 0x0000005a2a00780c */ /* 0x000fc60004f41670 */
[----:B------:R1:W-:Y:S01]  /*e310*/  @!P6 STG.E.U8 desc[UR14][R30.64+0x51], R5 ;  /* 0x000051051e00e986 */ /* 0x0003e2000c10110e */
[----:B------:R-:W-:-:S03]  /*e320*/  ISETP.LT.OR P6, PT, R42, 0x5a, !P0 ;  /* 0x0000005a2a00780c */ /* 0x000fc600047c1670 */
[----:B------:R-:W-:Y:S01]  /*e330*/  @!P5 STG.E.U8 desc[UR14][R30.64+0x50], R13 ;  /* 0x0000500d1e00d986 */ /* 0x000fe2000c10110e */
[----:B0-----:R-:W-:-:S03]  /*e340*/  F2FP.SATFINITE.E4M3.F32.PACK_AB_MERGE_C R9, RZ, R3, RZ ;  /* 0x00000003ff09723e */ /* 0x001fc600048070ff */
[----:B------:R0:W-:Y:S04]  /*e350*/  @!P3 STG.E.U8 desc[UR14][R28.64+0x58], R7 ;  /* 0x000058071c00b986 */ /* 0x0001e8000c10110e */
[----:B------:R0:W-:Y:S01]  /*e360*/  @!P2 STG.E.U8 desc[UR14][R28.64+0x59], R9 ;  /* 0x000059091c00a986 */ /* 0x0001e2000c10110e */
[----:B--2---:R-:W-:-:S03]  /*e370*/  FMUL R0, R220, UR20 ;  /* 0x00000014dc007c20 */ /* 0x004fc60008400000 */
[----:B------:R-:W2:Y:S01]  /*e380*/  LDL.LU R220, [R1+0x50] ;  /* 0x0000500001dc7983 */ /* 0x000ea20000300800 */
[----:B------:R-:W-:-:S03]  /*e390*/  FMUL R2, R221, UR20 ;  /* 0x00000014dd027c20 */ /* 0x000fc60008400000 */
[----:B------:R-:W2:Y:S01]  /*e3a0*/  LDL.LU R221, [R1+0x54] ;  /* 0x0000540001dd7983 */ /* 0x000ea20000300800 */
[----:B-1----:R-:W-:Y:S01]  /*e3b0*/  F2FP.SATFINITE.E4M3.F32.PACK_AB_MERGE_C R5, RZ, R0, RZ ;  /* 0x00000000ff05723e */ /* 0x002fe200048070ff */
[----:B------:R-:W-:Y:S02]  /*e3c0*/  FMUL R3, R223, UR20 ;  /* 0x00000014df037c20 */ /* 0x000fe40008400000 */
[----:B------:R-:W2:Y:S01]  /*e3d0*/  LDL.LU R223, [R1+0x58] ;  /* 0x0000580001df7983 */ /* 0x000ea20000300800 */
[----:B0-----:R-:W-:Y:S01]  /*e3e0*/  F2FP.SATFINITE.E4M3.F32.PACK_AB_MERGE_C R7, RZ, R2, RZ ;  /* 0x00000002ff07723e */ /* 0x001fe200048070ff */
[----:B------:R-:W-:Y:S01]  /*e3f0*/  FMUL R4, R222, UR20 ;  /* 0x00000014de047c20 */ /* 0x000fe20008400000 */
[----:B------:R-:W-:Y:S01]  /*e400*/  F2FP.SATFINITE.E4M3.F32.PACK_AB_MERGE_C R9, RZ, R3, RZ ;  /* 0x00000003ff09723e */ /* 0x000fe200048070ff */
[----:B------:R-:W2:Y:S01]  /*e410*/  LDL.LU R222, [R1+0x5c] ;  /* 0x00005c0001de7983 */ /* 0x000ea20000300800 */
[----:B------:R-:W-:-:S03]  /*e420*/  FMUL R0, R224, UR20 ;  /* 0x00000014e0007c20 */ /* 0x000fc60008400000 */
[----:B------:R0:W-:Y:S04]  /*e430*/  @!P6 STG.E.U8 desc[UR14][R30.64+0x59], R5 ;  /* 0x000059051e00e986 */ /* 0x0001e8000c10110e */
[----:B------:R-:W2:Y:S01]  /*e440*/  LDL.LU R224, [R1+0x60] ;  /* 0x0000600001e07983 */ /* 0x000ea20000300800 */
[----:B0-----:R-:W-:Y:S01]  /*e450*/  F2FP.SATFINITE.E4M3.F32.PACK_AB_MERGE_C R5, RZ, R0, RZ ;  /* 0x00000000ff05723e */ /* 0x001fe200048070ff */
[----:B---3--:R-:W-:Y:S02]  /*e460*/  FMUL R2, R225, UR20 ;  /* 0x00000014e1027c20 */ /* 0x008fe40008400000 */
[----:B------:R-:W3:Y:S01]  /*e470*/  LDL.LU R225, [R1+0x64] ;  /* 0x0000640001e17983 */ /* 0x000ee20000300800 */
[----:B----4-:R-:W-:-:S03]  /*e480*/  FMUL R3, R227, UR20 ;  /* 0x00000014e3037c20 */ /* 0x010fc60008400000 */
[----:B------:R-:W4:Y:S01]  /*e490*/  LDL.LU R227, [R1+0x68] ;  /* 0x0000680001e37983 */ /* 0x000f220000300800 */
[----:B------:R-:W-:-:S03]  /*e4a0*/  FMUL R0, R226, UR20 ;  /* 0x00000014e2007c20 */ /* 0x000fc60008400000 */
[----:B------:R-:W4:Y:S01]  /*e4b0*/  LDL.LU R226, [R1+0x6c] ;  /* 0x00006c0001e27983 */ /* 0x000f220000300800 */
[C---:B------:R-:W-:Y:S02]  /*e4c0*/  ISETP.LT.OR P5, PT, R42.reuse, 0x59, !P0 ;  /* 0x000000592a00780c */ /* 0x040fe400047a1670 */
[C---:B------:R-:W-:Y:S02]  /*e4d0*/  ISETP.LT.OR P2, PT, R42.reuse, 0x62, !P1 ;  /* 0x000000622a00780c */ /* 0x040fe40004f41670 */
[C---:B------:R-:W-:Y:S02]  /*e4e0*/  ISETP.LT.OR P3, PT, R42.reuse, 0x61, !P1 ;  /* 0x000000612a00780c */ /* 0x040fe40004f61670 */
[----:B------:R-:W-:-:S07]  /*e4f0*/  ISETP.LT.OR P6, PT, R42, 0x62, !P0 ;  /* 0x000000622a00780c */ /* 0x000fce00047c1670 */
[----:B------:R-:W-:Y:S01]  /*e500*/  @!P5 STG.E.U8 desc[UR14][R30.64+0x58], R11 ;  /* 0x0000580b1e00d986 */ /* 0x000fe2000c10110e */
[----:B------:R-:W-:-:S03]  /*e510*/  ISETP.LT.OR P5, PT, R42, 0x61, !P0 ;  /* 0x000000612a00780c */ /* 0x000fc600047a1670 */
[----:B------:R0:W-:Y:S01]  /*e520*/  @!P2 STG.E.U8 desc[UR14][R28.64+0x61], R9 ;  /* 0x000061091c00a986 */ /* 0x0001e2000c10110e */
[----:B------:R-:W-:-:S03]  /*e530*/  ISETP.LT.OR P2, PT, R42, 0x6a, !P1 ;  /* 0x0000006a2a00780c */ /* 0x000fc60004f41670 */
[----:B------:R1:W-:Y:S01]  /*e540*/  @!P3 STG.E.U8 desc[UR14][R28.64+0x60], R7 ;  /* 0x000060071c00b986 */ /* 0x0003e2000c10110e */
[----:B------:R-:W-:Y:S02]  /*e550*/  ISETP.LT.OR P3, PT, R42, 0x69, !P1 ;  /* 0x000000692a00780c */ /* 0x000fe40004f61670 */
[----:B------:R-:W-:Y:S01]  /*e560*/  F2FP.SATFINITE.E4M3.F32.PACK_AB_MERGE_C R13, RZ, R4, RZ ;  /* 0x00000004ff0d723e */ /* 0x000fe200048070ff */
[----:B------:R1:W-:Y:S01]  /*e570*/  @!P6 STG.E.U8 desc[UR14][R30.64+0x61], R5 ;  /* 0x000061051e00e986 */ /* 0x0003e2000c10110e */
[----:B0-----:R-:W-:-:S03]  /*e580*/  F2FP.SATFINITE.E4M3.F32.PACK_AB_MERGE_C R9, RZ, R3, RZ ;  /* 0x00000003ff09723e */ /* 0x001fc600048070ff */
[----:B------:R-:W-:Y:S01]  /*e590*/  @!P5 STG.E.U8 desc[UR14][R30.64+0x60], R13 ;  /* 0x0000600d1e00d986 */ /* 0x000fe2000c10110e */
[----:B-1----:R-:W-:-:S03]  /*e5a0*/  F2FP.SATFINITE.E4M3.F32.PACK_AB_MERGE_C R7, RZ, R2, RZ ;  /* 0x00000002ff07723e */ /* 0x002fc600048070ff */
[----:B------:R-:W-:Y:S01]  /*e5b0*/  @!P2 STG.E.U8 desc[UR14][R28.64+0x69], R9 ;  /* 0x000069091c00a986 */ /* 0x000fe2000c10110e */
[C---:B------:R-:W-:Y:S02]  /*e5c0*/  ISETP.LT.OR P5, PT, R42.reuse, 0x69, !P0 ;  /* 0x000000692a00780c */ /* 0x040fe400047a1670 */
[C---:B------:R-:W-:Y:S01]  /*e5d0*/  ISETP.LT.OR P6, PT, R42.reuse, 0x6a, !P0 ;  /* 0x0000006a2a00780c */ /* 0x040fe200047c1670 */
[----:B------:R0:W-:Y:S01]  /*e5e0*/  @!P3 STG.E.U8 desc[UR14][R28.64+0x68], R7 ;  /* 0x000068071c00b986 */ /* 0x0001e2000c10110e */
[----:B------:R-:W-:Y:S01]  /*e5f0*/  ISETP.LT.OR P2, PT, R42, 0x72, !P1 ;  /* 0x000000722a00780c */ /* 0x000fe20004f41670 */
[----:B------:R-:W-:Y:S01]  /*e600*/  FMUL R2, R218, UR20 ;  /* 0x00000014da027c20 */ /* 0x000fe20008400000 */
[----:B------:R-:W-:Y:S02]  /*e610*/  ISETP.LT.OR P3, PT, R42, 0x71, !P1 ;  /* 0x000000712a00780c */ /* 0x000fe40004f61670 */
[----:B------:R-:W-:Y:S02]  /*e620*/  F2FP.SATFINITE.E4M3.F32.PACK_AB_MERGE_C R11, RZ, R0, RZ ;  /* 0x00000000ff0b723e */ /* 0x000fe400048070ff */
[----:B------:R-:W-:-:S03]  /*e630*/  F2FP.SATFINITE.E4M3.F32.PACK_AB_MERGE_C R5, RZ, R2, RZ ;  /* 0x00000002ff05723e */ /* 0x000fc600048070ff */
[----:B------:R-:W-:Y:S01]  /*e640*/  @!P5 STG.E.U8 desc[UR14][R30.64+0x68], R11 ;  /* 0x0000680b1e00d986 */ /* 0x000fe2000c10110e */
[----:B------:R-:W-:-:S03]  /*e650*/  ISETP.LT.OR P5, PT, R42, 0x71, !P0 ;  /* 0x000000712a00780c */ /* 0x000fc600047a1670 */
[----:B------:R-:W-:Y:S01]  /*e660*/  @!P6 STG.E.U8 desc[UR14][R30.64+0x69], R5 ;  /* 0x000069051e00e986 */ /* 0x000fe2000c10110e */
[----:B------:R-:W-:Y:S01]  /*e670*/  ISETP.LT.OR P6, PT, R42, 0x72, !P0 ;  /* 0x000000722a00780c */ /* 0x000fe200047c1670 */
[----:B--2---:R-:W-:Y:S01]  /*e680*/  FMUL R0, R220, UR20 ;  /* 0x00000014dc007c20 */ /* 0x004fe20008400000 */
[----:B------:R-:W-:-:S04]  /*e690*/  FMUL R3, R221, UR20 ;  /* 0x00000014dd037c20 */ /* 0x000fc80008400000 */
[----:B0-----:R-:W-:Y:S02]  /*e6a0*/  F2FP.SATFINITE.E4M3.F32.PACK_AB_MERGE_C R7, RZ, R0, RZ ;  /* 0x00000000ff07723e */ /* 0x001fe400048070ff */
[----:B------:R-:W-:Y:S01]  /*e6b0*/  F2FP.SATFINITE.E4M3.F32.PACK_AB_MERGE_C R9, RZ, R3, RZ ;  /* 0x00000003ff09723e */ /* 0x000fe200048070ff */
[----:B------:R-:W-:Y:S02]  /*e6c0*/  FMUL R0, R223, UR20 ;  /* 0x00000014df007c20 */ /* 0x000fe40008400000 */
[----:B------:R0:W-:Y:S01]  /*e6d0*/  @!P3 STG.E.U8 desc[UR14][R28.64+0x70], R7 ;  /* 0x000070071c00b986 */ /* 0x0001e2000c10110e */
[----:B------:R-:W-:-:S03]  /*e6e0*/  ISETP.LT.OR P3, PT, R42, 0x79, !P0 ;  /* 0x000000792a00780c */ /* 0x000fc60004761670 */
[----:B------:R1:W-:Y:S01]  /*e6f0*/  @!P2 STG.E.U8 desc[UR14][R28.64+0x71], R9 ;  /* 0x000071091c00a986 */ /* 0x0003e2000c10110e */
[C---:B------:R-:W-:Y:S02]  /*e700*/  ISETP.LT.OR P2, PT, R42.reuse, 0x79, !P1 ;  /* 0x000000792a00780c */ /* 0x040fe40004f41670 */
[----:B------:R-:W-:Y:S02]  /*e710*/  ISETP.LT.OR P1, PT, R42, 0x7a, !P1 ;  /* 0x0000007a2a00780c */ /* 0x000fe40004f21670 */
[----:B------:R-:W-:Y:S01]  /*e720*/  F2FP.SATFINITE.E4M3.F32.PACK_AB_MERGE_C R13, RZ, R0, RZ ;  /* 0x00000000ff0d723e */ /* 0x000fe200048070ff */
[----:B------:R-:W-:Y:S01]  /*e730*/  FMUL R0, R222, UR20 ;  /* 0x00000014de007c20 */ /* 0x000fe20008400000 */
[----:B------:R-:W-:Y:S01]  /*e740*/  ISETP.LT.OR P0, PT, R42, 0x7a, !P0 ;  /* 0x0000007a2a00780c */ /* 0x000fe20004701670 */
[----:B------:R-:W-:-:S03]  /*e750*/  FMUL R2, R224, UR20 ;  /* 0x00000014e0027c20 */ /* 0x000fc60008400000 */
[----:B0-----:R-:W-:Y:S02]  /*e760*/  F2FP.SATFINITE.E4M3.F32.PACK_AB_MERGE_C R7, RZ, R0, RZ ;  /* 0x00000000ff07723e */ /* 0x001fe400048070ff */
[----:B-1----:R-:W-:Y:S01]  /*e770*/  F2FP.SATFINITE.E4M3.F32.PACK_AB_MERGE_C R9, RZ, R2, RZ ;  /* 0x00000002ff09723e */ /* 0x002fe200048070ff */
[----:B---3--:R-:W-:Y:S01]  /*e780*/  FMUL R3, R225, UR20 ;  /* 0x00000014e1037c20 */ /* 0x008fe20008400000 */
[----:B----4-:R-:W-:Y:S01]  /*e790*/  FMUL R4, R227, UR20 ;  /* 0x00000014e3047c20 */ /* 0x010fe20008400000 */
[----:B------:R-:W-:-:S03]  /*e7a0*/  FMUL R5, R226, UR20 ;  /* 0x00000014e2057c20 */ /* 0x000fc60008400000 */
[----:B------:R-:W-:Y:S02]  /*e7b0*/  F2FP.SATFINITE.E4M3.F32.PACK_AB_MERGE_C R3, RZ, R3, RZ ;  /* 0x00000003ff03723e */ /* 0x000fe400048070ff */
[----:B------:R-:W-:Y:S02]  /*e7c0*/  F2FP.SATFINITE.E4M3.F32.PACK_AB_MERGE_C R11, RZ, R4, RZ ;  /* 0x00000004ff0b723e */ /* 0x000fe400048070ff */
[----:B------:R-:W-:Y:S01]  /*e7d0*/  F2FP.SATFINITE.E4M3.F32.PACK_AB_MERGE_C R5, RZ, R5, RZ ;  /* 0x00000005ff05723e */ /* 0x000fe200048070ff */
[----:B------:R0:W-:Y:S04]  /*e7e0*/  @!P5 STG.E.U8 desc[UR14][R30.64+0x70], R13 ;  /* 0x0000700d1e00d986 */ /* 0x0001e8000c10110e */
[----:B------:R0:W-:Y:S04]  /*e7f0*/  @!P6 STG.E.U8 desc[UR14][R30.64+0x71], R7 ;  /* 0x000071071e00e986 */ /* 0x0001e8000c10110e */
[----:B------:R0:W-:Y:S04]  /*e800*/  @!P2 STG.E.U8 desc[UR14][R28.64+0x78], R9 ;  /* 0x000078091c00a986 */ /* 0x0001e8000c10110e */
[----:B------:R0:W-:Y:S04]  /*e810*/  @!P1 STG.E.U8 desc[UR14][R28.64+0x79], R3 ;  /* 0x000079031c009986 */ /* 0x0001e8000c10110e */
[----:B------:R0:W-:Y:S04]  /*e820*/  @!P3 STG.E.U8 desc[UR14][R30.64+0x78], R11 ;  /* 0x0000780b1e00b986 */ /* 0x0001e8000c10110e */
[----:B------:R0:W-:Y:S02]  /*e830*/  @!P0 STG.E.U8 desc[UR14][R30.64+0x79], R5 ;  /* 0x000079051e008986 */ /* 0x0001e4000c10110e */
.L_x_293:
[----:B------:R-:W-:Y:S05]  /*e840*/  BSYNC B0 ;  /* 0x0000000000007941 */ /* 0x000fea0003800000 */
.L_x_35:
[----:B0----5:R-:W2:Y:S04]  /*e850*/  LDL.LU R3, [R1+0x78] ;  /* 0x0000780001037983 */ /* 0x021ea80000300800 */
[----:B------:R-:W2:Y:S01]  /*e860*/  LDL.LU R2, [R1+0x7c] ;  /* 0x00007c0001027983 */ /* 0x000ea20000300800 */
[----:B------:R-:W-:Y:S01]  /*e870*/  ULDC UR6, c[0x0][0xc] ;  /* 0x0000030000067ab9 */ /* 0x000fe20000000800 */
[----:B------:R-:W-:Y:S01]  /*e880*/  ULDC UR7, c[0x0][0x10] ;  /* 0x0000040000077ab9 */ /* 0x000fe20000000800 */
[----:B------:R-:W2:Y:S01]  /*e890*/  LDC R5, c[0x0][0x14] ;  /* 0x00000500ff057b82 */ /* 0x000ea20000000800 */
[----:B------:R-:W-:Y:S01]  /*e8a0*/  UIMAD.WIDE.U32 UR6, UR6, UR7, URZ ;  /* 0x00000007060672a5 */ /* 0x000fe2000f8e003f */
[----:B------:R-:W-:Y:S01]  /*e8b0*/  PRMT R0, RZ, 0x7610, R0 ;  /* 0x00007610ff007816 */ /* 0x000fe20000000000 */
[----:B------:R-:W-:-:S04]  /*e8c0*/  UMOV UR12, 0xffffffff ;  /* 0xffffffff000c7882 */ /* 0x000fc80000000000 */
[----:B--2---:R-:W-:-:S04]  /*e8d0*/  IMAD.WIDE.U32 R2, R5, UR6, R2 ;  /* 0x0000000605027c25 */ /* 0x004fc8000f8e0002 */
[----:B------:R-:W-:Y:S01]  /*e8e0*/  IMAD R5, R5, UR7, RZ ;  /* 0x0000000705057c24 */ /* 0x000fe2000f8e02ff */
[----:B------:R-:W-:Y:S01]  /*e8f0*/  ULDC.64 UR6, c[0x0][0x650] ;  /* 0x0001940000067ab9 */ /* 0x000fe20000000a00 */
[----:B------:R-:W-:Y:S01]  /*e900*/  IMAD.MOV.U32 R19, RZ, RZ, R2 ;  /* 0x000000ffff137224 */ /* 0x000fe200078e0002 */
[----:B------:R-:W-:Y:S01]  /*e910*/  ISETP.GE.U32.AND P0, PT, R2, UR6, PT ;  /* 0x0000000602007c0c */ /* 0x000fe2000bf06070 */
[----:B------:R-:W-:Y:S02]  /*e920*/  IMAD.IADD R22, R3, 0x1, R5 ;  /* 0x0000000103167824 */ /* 0x000fe400078e0205 */
[----:B------:R-:W-:-:S03]  /*e930*/  IMAD.MOV.U32 R2, RZ, RZ, -0x1 ;  /* 0xffffffffff027424 */ /* 0x000fc600078e00ff */
[----:B------:R0:W-:Y:S01]  /*e940*/  STL [R1+0x78], R22 ;  /* 0x0000781601007387 */ /* 0x0001e20000100800 */
[----:B------:R-:W-:-:S03]  /*e950*/  ISETP.GE.U32.AND.EX P0, PT, R22, UR7, PT, P0 ;  /* 0x0000000716007c0c */ /* 0x000fc6000bf06100 */
[----:B------:R0:W-:Y:S04]  /*e960*/  STL [R1+0x7c], R19 ;  /* 0x00007c1301007387 */ /* 0x0001e80000100800 */
[----:B------:R0:W-:Y:S06]  /*e970*/  STL [R1+0x80], R2 ;  /* 0x0000800201007387 */ /* 0x0001ec0000100800 */
[----:B------:R-:W-:Y:S05]  /*e980*/  @P0 BRA `(.L_x_294) ;  /* 0x00000004006c0947 */ /* 0x000fea0003800000 */
[----:B------:R-:W2:Y:S01]  /*e990*/  S2R R14, SR_CTAID.X ;  /* 0x00000000000e7919 */ /* 0x000ea20000002500 */
[----:B------:R-:W5:Y:S01]  /*e9a0*/  LDC.64 R8, c[0x0][0x628] ;  /* 0x00018a00ff087b82 */ /* 0x000f620000000a00 */
[----:B------:R-:W-:Y:S01]  /*e9b0*/  ULDC UR6, c[0x0][0x150] ;  /* 0x0000540000067ab9 */ /* 0x000fe20000000800 */
[----:B------:R-:W-:Y:S01]  /*e9c0*/  IMAD.MOV.U32 R6, RZ, RZ, R19 ;  /* 0x000000ffff067224 */ /* 0x000fe200078e0013 */
[----:B------:R-:W0:Y:S01]  /*e9d0*/  S2R R16, SR_CTAID.Y ;  /* 0x0000000000107919 */ /* 0x000e220000002600 */
[----:B------:R-:W-:-:S04]  /*e9e0*/  IMAD.MOV.U32 R7, RZ, RZ, R22 ;  /* 0x000000ffff077224 */ /* 0x000fc800078e0016 */
[----:B------:R-:W0:Y:S08]  /*e9f0*/  LDC R17, c[0x0][0x144] ;  /* 0x00005100ff117b82 */ /* 0x000e300000000800 */
[----:B------:R-:W0:Y:S08]  /*ea00*/  LDC R10, c[0x0][0x630] ;  /* 0x00018c00ff0a7b82 */ /* 0x000e300000000800 */
[----:B------:R-:W0:Y:S01]  /*ea10*/  LDC.64 R12, c[0x0][0x620] ;  /* 0x00018800ff0c7b82 */ /* 0x000e220000000a00 */
[----:B-----5:R-:W-:-:S04]  /*ea20*/  ISETP.NE.U32.AND P0, PT, R8, RZ, PT ;  /* 0x000000ff0800720c */ /* 0x020fc80003f05070 */
[----:B------:R-:W-:Y:S02]  /*ea30*/  ISETP.NE.AND.EX P0, PT, R9, RZ, PT, P0 ;  /* 0x000000ff0900720c */ /* 0x000fe40003f05300 */
[----:B--2---:R-:W-:-:S05]  /*ea40*/  I2FP.F32.U32 R0, R14 ;  /* 0x0000000e00007245 */ /* 0x004fca0000201000 */
[----:B------:R-:W-:-:S04]  /*ea50*/  FMUL R0, R0, UR6 ;  /* 0x0000000600007c20 */ /* 0x000fc80008400000 */
[----:B------:R2:W0:Y:S02]  /*ea60*/  F2I.U32.TRUNC.NTZ R15, R0 ;  /* 0x00000000000f7305 */ /* 0x000424000020f000 */
[----:B------:R-:W-:Y:S05]  /*ea70*/  @!P0 BRA `(.L_x_295) ;  /* 0x0000000000288947 */ /* 0x000fea0003800000 */
[----:B--2---:R-:W2:Y:S02]  /*ea80*/  LDC R0, c[0x0][0x634] ;  /* 0x00018d00ff007b82 */ /* 0x004ea40000000800 */
[----:B--2---:R-:W-:-:S05]  /*ea90*/  IADD3 R7, P0, R19, R0, RZ ;  /* 0x0000000013077210 */ /* 0x004fca0007f1e0ff */
[----:B------:R-:W-:-:S04]  /*eaa0*/  IMAD.X R11, RZ, RZ, R22, P0 ;  /* 0x000000ffff0b7224 */ /* 0x000fc800000e0616 */
[----:B0-----:R-:W-:-:S04]  /*eab0*/  IMAD.WIDE.U32 R2, R11, R8, RZ ;  /* 0x000000080b027225 */ /* 0x001fc800078e00ff */
[----:B------:R-:W-:-:S04]  /*eac0*/  IMAD.WIDE.U32 R4, P0, R7, R9, R2 ;  /* 0x0000000907047225 */ /* 0x000fc80007800002 */
[----:B------:R-:W-:-:S04]  /*ead0*/  IMAD.WIDE.U32 R2, R7, R8, RZ ;  /* 0x0000000807027225 */ /* 0x000fc800078e00ff */
[----:B------:R-:W-:Y:S01]  /*eae0*/  IMAD.X R7, RZ, RZ, RZ, P0 ;  /* 0x000000ffff077224 */ /* 0x000fe200000e06ff */
[----:B------:R-:W-:Y:S01]  /*eaf0*/  IADD3 RZ, P0, R3, R4, RZ ;  /* 0x0000000403ff7210 */ /* 0x000fe20007f1e0ff */
[----:B------:R-:W-:-:S04]  /*eb00*/  IMAD.MOV.U32 R6, RZ, RZ, R5 ;  /* 0x000000ffff067224 */ /* 0x000fc800078e0005 */
[----:B------:R-:W-:-:S08]  /*eb10*/  IMAD.WIDE.U32.X R6, R11, R9, R6, P0 ;  /* 0x000000090b067225 */ /* 0x000fd000000e0406 */
.L_x_295:
[-CC-:B0-----:R-:W-:Y:S01]  /*eb20*/  SHF.R.U64 R24, R6, R10.reuse, R7.reuse ;  /* 0x0000000a06187219 */ /* 0x181fe20000001207 */
[----:B------:R-:W0:Y:S01]  /*eb30*/  LDC.64 R20, c[0x0][0x640] ;  /* 0x00019000ff147b82 */ /* 0x000e220000000a00 */
[----:B--2---:R-:W-:Y:S01]  /*eb40*/  SHF.R.U32.HI R0, RZ, R10, R7 ;  /* 0x0000000aff007219 */ /* 0x004fe20000011607 */
[----:B------:R-:W-:Y:S01]  /*eb50*/  IMAD.MOV.U32 R2, RZ, RZ, R19 ;  /* 0x000000ffff027224 */ /* 0x000fe200078e0013 */
[----:B------:R-:W-:Y:S01]  /*eb60*/  IADD3 R5, P0, RZ, -R24, RZ ;  /* 0x80000018ff057210 */ /* 0x000fe20007f1e0ff */
[----:B------:R-:W-:Y:S01]  /*eb70*/  IMAD.MOV R15, RZ, RZ, -R15 ;  /* 0x000000ffff0f7224 */ /* 0x000fe200078e0a0f */
[----:B------:R-:W-:Y:S01]  /*eb80*/  ULDC UR6, c[0x0][0x154] ;  /* 0x0000550000067ab9 */ /* 0x000fe20000000800 */
[----:B------:R-:W-:Y:S02]  /*eb90*/  IMAD.MOV.U32 R7, RZ, RZ, 0x1 ;  /* 0x00000001ff077424 */ /* 0x000fe400078e00ff */
[----:B------:R-:W2:Y:S01]  /*eba0*/  LDC R4, c[0x0][0x618] ;  /* 0x00018600ff047b82 */ /* 0x000ea20000000800 */
[----:B------:R-:W-:-:S02]  /*ebb0*/  IMAD.X R3, RZ, RZ, ~R0, P0 ;  /* 0x000000ffff037224 */ /* 0x000fc400000e0e00 */
[----:B------:R-:W-:Y:S02]  /*ebc0*/  IMAD R15, R17, R15, R14 ;  /* 0x0000000f110f7224 */ /* 0x000fe400078e020e */
[-C--:B------:R-:W-:Y:S02]  /*ebd0*/  IMAD R0, R3, R12.reuse, RZ ;  /* 0x0000000c03007224 */ /* 0x080fe400078e02ff */
[----:B------:R-:W-:Y:S01]  /*ebe0*/  IMAD.MOV.U32 R3, RZ, RZ, R22 ;  /* 0x000000ffff037224 */ /* 0x000fe200078e0016 */
[----:B------:R-:W5:Y:S01]  /*ebf0*/  LDC R6, c[0x0][0x608] ;  /* 0x00018200ff067b82 */ /* 0x000f620000000800 */
[----:B------:R-:W-:-:S04]  /*ec00*/  IMAD.WIDE.U32 R2, R5, R12, R2 ;  /* 0x0000000c05027225 */ /* 0x000fc800078e0002 */
[----:B------:R-:W-:-:S03]  /*ec10*/  IMAD R5, R5, R13, R0 ;  /* 0x0000000d05057224 */ /* 0x000fc600078e0200 */
[----:B------:R-:W1:Y:S01]  /*ec20*/  LDC R18, c[0x0][0x658] ;  /* 0x00019600ff127b82 */ /* 0x000e620000000800 */
[----:B------:R-:W-:Y:S01]  /*ec30*/  I2FP.F32.U32 R0, R16 ;  /* 0x0000001000007245 */ /* 0x000fe20000201000 */
[----:B------:R-:W-:Y:S01]  /*ec40*/  IMAD.IADD R3, R3, 0x1, R5 ;  /* 0x0000000103037824 */ /* 0x000fe200078e0205 */
[----:B0-----:R-:W-:Y:S01]  /*ec50*/  ISETP.NE.U32.AND P0, PT, R20, RZ, PT ;  /* 0x000000ff1400720c */ /* 0x001fe20003f05070 */
[----:B------:R-:W-:Y:S02]  /*ec60*/  IMAD.MOV.U32 R5, RZ, RZ, -0x1 ;  /* 0xffffffffff057424 */ /* 0x000fe400078e00ff */
[----:B------:R-:W-:Y:S02]  /*ec70*/  FMUL R0, R0, UR6 ;  /* 0x0000000600007c20 */ /* 0x000fe40008400000 */
[----:B------:R-:W0:Y:S01]  /*ec80*/  LDC R13, c[0x0][0x148] ;  /* 0x00005200ff0d7b82 */ /* 0x000e220000000800 */
[----:B--2---:R-:W-:Y:S01]  /*ec90*/  SHF.R.U64 R10, R2, R4, R3 ;  /* 0x00000004020a7219 */ /* 0x004fe20000001203 */
[----:B------:R2:W0:Y:S01]  /*eca0*/  F2I.U32.TRUNC.NTZ R12, R0 ;  /* 0x00000000000c7305 */ /* 0x000422000020f000 */
[----:B------:R-:W-:-:S02]  /*ecb0*/  ISETP.NE.AND.EX P0, PT, R21, RZ, PT, P0 ;  /* 0x000000ff1500720c */ /* 0x000fc40003f05300 */
[----:B------:R-:W-:-:S03]  /*ecc0*/  SHF.R.U32.HI R3, RZ, R4, R3 ;  /* 0x00000004ff037219 */ /* 0x000fc60000011603 */
[----:B------:R-:W0:Y:S01]  /*ecd0*/  LDC R14, c[0x0][0x600] ;  /* 0x00018000ff0e7b82 */ /* 0x000e220000000800 */
[-CC-:B-----5:R-:W-:Y:S02]  /*ece0*/  SHF.R.U64 R8, R10, R6.reuse, R3.reuse ;  /* 0x000000060a087219 */ /* 0x1a0fe40000001203 */
[----:B------:R-:W-:-:S05]  /*ecf0*/  SHF.R.U32.HI R3, RZ, R6, R3 ;  /* 0x00000006ff037219 */ /* 0x000fca0000011603 */
[----:B------:R-:W0:Y:S01]  /*ed00*/  LDC R19, c[0x0][0x648] ;  /* 0x00019200ff137b82 */ /* 0x000e220000000800 */
[-CC-:B-1----:R-:W-:Y:S02]  /*ed10*/  SHF.R.U64 R11, R8, R18.reuse, R3.reuse ;  /* 0x00000012080b7219 */ /* 0x182fe40000001203 */
[-C--:B------:R-:W-:Y:S02]  /*ed20*/  SHF.L.U32 R5, R5, R18.reuse, RZ ;  /* 0x0000001205057219 */ /* 0x080fe400000006ff */
[-C--:B------:R-:W-:Y:S01]  /*ed30*/  SHF.R.U32.HI R3, RZ, R18.reuse, R3 ;  /* 0x00000012ff037219 */ /* 0x080fe20000011603 */
[----:B------:R-:W-:Y:S01]  /*ed40*/  IMAD.MOV.U32 R2, RZ, RZ, R11 ;  /* 0x000000ffff027224 */ /* 0x000fe200078e000b */
[----:B------:R-:W-:Y:S01]  /*ed50*/  SHF.L.U32 R40, R7, R18, RZ ;  /* 0x0000001207287219 */ /* 0x000fe200000006ff */
[----:B------:R-:W1:Y:S01]  /*ed60*/  LDC R22, c[0x0][0x638] ;  /* 0x00018e00ff167b82 */ /* 0x000e620000000800 */
[----:B------:R-:W-:-:S07]  /*ed70*/  LOP3.LUT R17, RZ, R5, RZ, 0x33, !PT ;  /* 0x00000005ff117212 */ /* 0x000fce00078e33ff */
[----:B------:R-:W0:Y:S01]  /*ed80*/  LDC R23, c[0x0][0x610] ;  /* 0x00018400ff177b82 */ /* 0x000e220000000800 */
[----:B--2---:R-:W-:Y:S05]  /*ed90*/  @!P0 BRA `(.L_x_296) ;  /* 0x0000000000288947 */ /* 0x004fea0003800000 */
[----:B------:R-:W2:Y:S02]  /*eda0*/  LDC R0, c[0x0][0x64c] ;  /* 0x00019300ff007b82 */ /* 0x000ea40000000800 */
[----:B--2---:R-:W-:-:S05]  /*edb0*/  IADD3 R7, P0, R11, R0, RZ ;  /* 0x000000000b077210 */ /* 0x004fca0007f1e0ff */
        /* <DEDUP_REMOVED lines=8> */
.L_x_296:
[----:B0-----:R-:W-:Y:S01]  /*ee40*/  SHF.R.U64 R0, R2, R19, R3 ;  /* 0x0000001302007219 */ /* 0x001fe20000001203 */
[----:B------:R-:W-:Y:S01]  /*ee50*/  VIADD R3, R14, 0xffffffff ;  /* 0xffffffff0e037836 */ /* 0x000fe20000000000 */
[----:B------:R-:W-:Y:S01]  /*ee60*/  LOP3.LUT R5, R8, R17, RZ, 0xc0, !PT ;  /* 0x0000001108057212 */ /* 0x000fe200078ec0ff */
[----:B------:R-:W-:Y:S01]  /*ee70*/  IMAD.MOV R12, RZ, RZ, -R12 ;  /* 0x000000ffff0c7224 */ /* 0x000fe200078e0a0c */
[----:B------:R-:W-:Y:S01]  /*ee80*/  R2UR UR12, R24 ;  /* 0x00000000180c72ca */ /* 0x000fe200000e0000 */
[----:B------:R-:W-:Y:S01]  /*ee90*/  IMAD.MOV R2, RZ, RZ, -R0 ;  /* 0x000000ffff027224 */ /* 0x000fe200078e0a00 */
[----:B------:R-:W-:Y:S01]  /*eea0*/  LOP3.LUT R3, R10, R3, RZ, 0xc0, !PT ;  /* 0x000000030a037212 */ /* 0x000fe200078ec0ff */
[----:B------:R-:W-:Y:S02]  /*eeb0*/  IMAD R40, R40, R0, R5 ;  /* 0x0000000028287224 */ /* 0x000fe400078e0205 */
[----:B------:R-:W-:Y:S02]  /*eec0*/  @P4 IMAD R15, R13, R12, R16 ;  /* 0x0000000c0d0f4224 */ /* 0x000fe400078e0210 */
[----:B-1----:R-:W-:-:S02]  /*eed0*/  IMAD R0, R2, R22, R11 ;  /* 0x0000001602007224 */ /* 0x002fc400078e020b */
[----:B------:R-:W-:Y:S02]  /*eee0*/  IMAD R40, R40, R23, R15 ;  /* 0x0000001728287224 */ /* 0x000fe400078e020f */
[----:B------:R-:W-:Y:S02]  /*eef0*/  IMAD R3, R0, R14, R3 ;  /* 0x0000000e00037224 */ /* 0x000fe400078e0203 */
[----:B------:R-:W-:-:S03]  /*ef00*/  IMAD.MOV.U32 R0, RZ, RZ, 0x1 ;  /* 0x00000001ff007424 */ /* 0x000fc600078e00ff */
[----:B------:R-:W-:Y:S02]  /*ef10*/  SEL R2, R3, R40, !P4 ;  /* 0x0000002803027207 */ /* 0x000fe40006000000 */
[----:B------:R-:W-:-:S03]  /*ef20*/  SEL R40, R40, R3, !P4 ;  /* 0x0000000328287207 */ /* 0x000fc60006000000 */
[----:B------:R2:W-:Y:S04]  /*ef30*/  STL [R1+0x80], R2 ;  /* 0x0000800201007387 */ /* 0x0005e80000100800 */
.L_x_294:
[----:B------:R-:W-:Y:S01]  /*ef40*/  UIADD3 UR5, UR9, UR5, URZ ;  /* 0x0000000509057290 */ /* 0x000fe2000fffe03f */
[----:B------:R0:W-:Y:S01]  /*ef50*/  STL [R1+0x84], R40 ;  /* 0x0000842801007387 */ /* 0x0001e20000100800 */
[----:B------:R-:W-:Y:S02]  /*ef60*/  LOP3.LUT P0, RZ, R0, 0xff, RZ, 0xc0, !PT ;  /* 0x000000ff00ff7812 */ /* 0x000fe4000780c0ff */
[----:B------:R-:W-:Y:S02]  /*ef70*/  USHF.R.U32.HI UR6, URZ, 0x2, UR5 ;  /* 0x000000023f067899 */ /* 0x000fe40008011605 */
[----:B------:R-:W-:Y:S02]  /*ef80*/  UISETP.GT.U32.AND UP0, UPT, UR5, 0x3, UPT ;  /* 0x000000030500788c */ /* 0x000fe4000bf04070 */
[----:B------:R-:W-:Y:S02]  /*ef90*/  ULOP3.LUT UR6, UR6, 0x1, URZ, 0xc0, !UPT ;  /* 0x0000000106067892 */ /* 0x000fe4000f8ec03f */
[----:B------:R-:W-:-:S02]  /*efa0*/  UISETP.LT.U32.AND UP0, UPT, UR9, 0x4, UP0 ;  /* 0x000000040900788c */ /* 0x000fc40008701070 */
[----:B------:R-:W-:Y:S02]  /*efb0*/  UISETP.NE.U32.AND UP1, UPT, UR6, 0x1, UPT ;  /* 0x000000010600788c */ /* 0x000fe4000bf25070 */
[----:B------:R-:W-:Y:S02]  /*efc0*/  USEL UR7, URZ, 0x1, !UP0 ;  /* 0x000000013f077887 */ /* 0x000fe4000c000000 */
[----:B------:R-:W-:Y:S02]  /*efd0*/  UISETP.GT.U32.AND UP1, UPT, UR9, 0x3, !UP1 ;  /* 0x000000030900788c */ /* 0x000fe4000cf24070 */
[----:B------:R-:W-:Y:S02]  /*efe0*/  ULOP3.LUT UR5, UR5, 0x3, URZ, 0xc0, !UPT ;  /* 0x0000000305057892 */ /* 0x000fe4000f8ec03f */
[----:B------:R-:W-:-:S04]  /*eff0*/  USEL UR6, URZ, 0x1, !UP1 ;  /* 0x000000013f067887 */ /* 0x000fc8000c800000 */
[----:B------:R-:W-:Y:S01]  /*f000*/  ULOP3.LUT UR4, UR6, UR4, UR7, 0x96, !UPT ;  /* 0x0000000406047292 */ /* 0x000fe2000f8e9607 */
[----:B0-----:R-:W-:Y:S11]  /*f010*/  @P0 BRA `(.L_x_297) ;  /* 0xffffff2000bc0947 */ /* 0x001ff6000383ffff */
[----:B------:R-:W-:Y:S05]  /*f020*/  EXIT ;  /* 0x000000000000794d */ /* 0x000fea0003800000 */
.L_x_7:
[----:B------:R-:W2:Y:S01]  /*f030*/  LDL R22, [R1+0x7c] ;  /* 0x00007c0001167983 */ /* 0x000ea20000100800 */
[----:B------:R-:W-:-:S03]  /*f040*/  ULDC.64 UR4, c[0x0][0x650] ;  /* 0x0001940000047ab9 */ /* 0x000fc60000000a00 */
[----:B0-----:R-:W3:Y:S01]  /*f050*/  LDL R23, [R1+0x78] ;  /* 0x0000780001177983 */ /* 0x001ee20000100800 */
[----:B------:R-:W-:Y:S01]  /*f060*/  PRMT R4, RZ, 0x7610, R4 ;  /* 0x00007610ff047816 */ /* 0x000fe20000000004 */
[----:B------:R-:W-:Y:S02]  /*f070*/  IMAD.MOV.U32 R5, RZ, RZ, -0x1 ;  /* 0xffffffffff057424 */ /* 0x000fe400078e00ff */
[----:B------:R-:W-:Y:S02]  /*f080*/  IMAD.MOV.U32 R7, RZ, RZ, -0x1 ;  /* 0xffffffffff077424 */ /* 0x000fe400078e00ff */
[----:B------:R-:W-:Y:S01]  /*f090*/  IMAD.MOV.U32 R6, RZ, RZ, -0x1 ;  /* 0xffffffffff067424 */ /* 0x000fe200078e00ff */
[----:B--2---:R-:W-:-:S04]  /*f0a0*/  ISETP.GE.U32.AND P0, PT, R22, UR4, PT ;  /* 0x0000000416007c0c */ /* 0x004fc8000bf06070 */
[----:B---3--:R-:W-:-:S13]  /*f0b0*/  ISETP.GE.U32.AND.EX P0, PT, R23, UR5, PT, P0 ;  /* 0x0000000517007c0c */ /* 0x008fda000bf06100 */
[----:B------:R-:W-:Y:S05]  /*f0c0*/  @P0 BRA `(.L_x_298) ;  /* 0x00000004002c0947 */ /* 0x000fea0003800000 */
[----:B------:R-:W0:Y:S01]  /*f0d0*/  LDC.64 R14, c[0x0][0x628] ;  /* 0x00018a00ff0e7b82 */ /* 0x000e220000000a00 */
[----:B------:R-:W-:Y:S02]  /*f0e0*/  IMAD.MOV.U32 R8, RZ, RZ, R22 ;  /* 0x000000ffff087224 */ /* 0x000fe400078e0016 */
[----:B------:R-:W-:-:S05]  /*f0f0*/  IMAD.MOV.U32 R9, RZ, RZ, R23 ;  /* 0x000000ffff097224 */ /* 0x000fca00078e0017 */
[----:B------:R-:W1:Y:S08]  /*f100*/  LDC R10, c[0x0][0x630] ;  /* 0x00018c00ff0a7b82 */ /* 0x000e700000000800 */
[----:B------:R-:W2:Y:S01]  /*f110*/  LDC.64 R16, c[0x0][0x620] ;  /* 0x00018800ff107b82 */ /* 0x000ea20000000a00 */
[----:B0-----:R-:W-:-:S04]  /*f120*/  ISETP.NE.U32.AND P0, PT, R14, RZ, PT ;  /* 0x000000ff0e00720c */ /* 0x001fc80003f05070 */
[----:B------:R-:W-:-:S13]  /*f130*/  ISETP.NE.AND.EX P0, PT, R15, RZ, PT, P0 ;  /* 0x000000ff0f00720c */ /* 0x000fda0003f05300 */
[----:B-12---:R-:W-:Y:S05]  /*f140*/  @!P0 BRA `(.L_x_299) ;  /* 0x0000000000288947 */ /* 0x006fea0003800000 */
[----:B------:R-:W0:Y:S02]  /*f150*/  LDC R4, c[0x0][0x634] ;  /* 0x00018d00ff047b82 */ /* 0x000e240000000800 */
[----:B0-----:R-:W-:-:S05]  /*f160*/  IADD3 R9, P0, R22, R4, RZ ;  /* 0x0000000416097210 */ /* 0x001fca0007f1e0ff */
        /* <DEDUP_REMOVED lines=8> */
.L_x_299:
[----:B------:R-:W0:Y:S01]  /*f1f0*/  LDC.64 R20, c[0x0][0x640] ;  /* 0x00019000ff147b82 */ /* 0x000e220000000a00 */
[-CC-:B------:R-:W-:Y:S02]  /*f200*/  SHF.R.U64 R14, R8, R10.reuse, R9.reuse ;  /* 0x0000000a080e7219 */ /* 0x180fe40000001209 */
[----:B------:R-:W-:Y:S02]  /*f210*/  SHF.R.U32.HI R4, RZ, R10, R9 ;  /* 0x0000000aff047219 */ /* 0x000fe40000011609 */
[----:B------:R-:W-:-:S03]  /*f220*/  IADD3 R7, P0, RZ, -R14, RZ ;  /* 0x8000000eff077210 */ /* 0x000fc60007f1e0ff */
[----:B------:R-:W1:Y:S02]  /*f230*/  LDC R8, c[0x0][0x618] ;  /* 0x00018600ff087b82 */ /* 0x000e640000000800 */
[----:B------:R-:W-:Y:S02]  /*f240*/  IMAD.X R5, RZ, RZ, ~R4, P0 ;  /* 0x000000ffff057224 */ /* 0x000fe400000e0e04 */
[----:B------:R-:W-:Y:S02]  /*f250*/  IMAD.MOV.U32 R4, RZ, RZ, R22 ;  /* 0x000000ffff047224 */ /* 0x000fe400078e0016 */
[-C--:B------:R-:W-:Y:S02]  /*f260*/  IMAD R6, R5, R16.reuse, RZ ;  /* 0x0000001005067224 */ /* 0x080fe400078e02ff */
[----:B------:R-:W2:Y:S01]  /*f270*/  LDC R18, c[0x0][0x608] ;  /* 0x00018200ff127b82 */ /* 0x000ea20000000800 */
[----:B------:R-:W-:Y:S02]  /*f280*/  IMAD.MOV.U32 R5, RZ, RZ, R23 ;  /* 0x000000ffff057224 */ /* 0x000fe400078e0017 */
[----:B------:R-:W-:-:S05]  /*f290*/  IMAD.WIDE.U32 R4, R7, R16, R4 ;  /* 0x0000001007047225 */ /* 0x000fca00078e0004 */
[----:B------:R-:W3:Y:S01]  /*f2a0*/  LDC R19, c[0x0][0x658] ;  /* 0x00019600ff137b82 */ /* 0x000ee20000000800 */
[----:B------:R-:W-:Y:S01]  /*f2b0*/  IMAD R7, R7, R17, R6 ;  /* 0x0000001107077224 */ /* 0x000fe200078e0206 */
[----:B0-----:R-:W-:Y:S01]  /*f2c0*/  ISETP.NE.U32.AND P0, PT, R20, RZ, PT ;  /* 0x000000ff1400720c */ /* 0x001fe20003f05070 */
[----:B------:R-:W-:Y:S02]  /*f2d0*/  IMAD.MOV.U32 R6, RZ, RZ, -0x1 ;  /* 0xffffffffff067424 */ /* 0x000fe400078e00ff */
[----:B------:R-:W-:Y:S01]  /*f2e0*/  IMAD.IADD R5, R5, 0x1, R7 ;  /* 0x0000000105057824 */ /* 0x000fe200078e0207 */
[----:B------:R-:W-:Y:S02]  /*f2f0*/  ISETP.NE.AND.EX P0, PT, R21, RZ, PT, P0 ;  /* 0x000000ff1500720c */ /* 0x000fe40003f05300 */
[----:B------:R-:W0:Y:S02]  /*f300*/  LDC R17, c[0x0][0x600] ;  /* 0x00018000ff117b82 */ /* 0x000e240000000800 */
[----:B-1----:R-:W-:-:S02]  /*f310*/  SHF.R.U64 R10, R4, R8, R5 ;  /* 0x00000008040a7219 */ /* 0x002fc40000001205 */
[----:B------:R-:W-:-:S04]  /*f320*/  SHF.R.U32.HI R5, RZ, R8, R5 ;  /* 0x00000008ff057219 */ /* 0x000fc80000011605 */
[----:B------:R-:W1:Y:S01]  /*f330*/  LDC R22, c[0x0][0x648] ;  /* 0x00019200ff167b82 */ /* 0x000e620000000800 */
[-CC-:B--2---:R-:W-:Y:S02]  /*f340*/  SHF.R.U64 R15, R10, R18.reuse, R5.reuse ;  /* 0x000000120a0f7219 */ /* 0x184fe40000001205 */
[----:B------:R-:W-:Y:S01]  /*f350*/  SHF.R.U32.HI R4, RZ, R18, R5 ;  /* 0x00000012ff047219 */ /* 0x000fe20000011605 */
[----:B------:R-:W-:-:S04]  /*f360*/  IMAD.MOV.U32 R18, RZ, RZ, 0x1 ;  /* 0x00000001ff127424 */ /* 0x000fc800078e00ff */
[----:B------:R-:W2:Y:S01]  /*f370*/  LDC R23, c[0x0][0x638] ;  /* 0x00018e00ff177b82 */ /* 0x000ea20000000800 */
[-CC-:B---3--:R-:W-:Y:S02]  /*f380*/  SHF.R.U64 R16, R15, R19.reuse, R4.reuse ;  /* 0x000000130f107219 */ /* 0x188fe40000001204 */
[-C--:B------:R-:W-:Y:S02]  /*f390*/  SHF.L.U32 R6, R6, R19.reuse, RZ ;  /* 0x0000001306067219 */ /* 0x080fe400000006ff */
[----:B------:R-:W-:Y:S01]  /*f3a0*/  SHF.R.U32.HI R5, RZ, R19, R4 ;  /* 0x00000013ff057219 */ /* 0x000fe20000011604 */
[----:B------:R-:W-:Y:S01]  /*f3b0*/  IMAD.MOV.U32 R4, RZ, RZ, R16 ;  /* 0x000000ffff047224 */ /* 0x000fe200078e0010 */
[----:B------:R-:W-:Y:S01]  /*f3c0*/  LOP3.LUT R24, RZ, R6, RZ, 0x33, !PT ;  /* 0x00000006ff187212 */ /* 0x000fe200078e33ff */
[----:B------:R-:W3:Y:S01]  /*f3d0*/  LDC R25, c[0x0][0x610] ;  /* 0x00018400ff197b82 */ /* 0x000ee20000000800 */
[----:B------:R-:W-:Y:S05]  /*f3e0*/  @!P0 BRA `(.L_x_300) ;  /* 0x0000000000288947 */ /* 0x000fea0003800000 */
        /* <DEDUP_REMOVED lines=10> */
.L_x_300:
[----:B-1----:R-:W-:Y:S01]  /*f490*/  SHF.R.U64 R4, R4, R22, R5 ;  /* 0x0000001604047219 */ /* 0x002fe20000001205 */
[----:B0-----:R-:W-:Y:S01]  /*f4a0*/  VIADD R7, R17, 0xffffffff ;  /* 0xffffffff11077836 */ /* 0x001fe20000000000 */
[----:B------:R-:W-:Y:S01]  /*f4b0*/  SHF.L.U32 R18, R18, R19, RZ ;  /* 0x0000001312127219 */ /* 0x000fe200000006ff */
[----:B------:R-:W-:Y:S01]  /*f4c0*/  @P4 IMAD R0, R11, R12, R2 ;  /* 0x0000000c0b004224 */ /* 0x000fe200078e0202 */
[----:B------:R-:W-:Y:S01]  /*f4d0*/  LOP3.LUT R3, R15, R24, RZ, 0xc0, !PT ;  /* 0x000000180f037212 */ /* 0x000fe200078ec0ff */
[----:B------:R-:W-:Y:S01]  /*f4e0*/  IMAD.MOV R5, RZ, RZ, -R4 ;  /* 0x000000ffff057224 */ /* 0x000fe200078e0a04 */
[----:B------:R-:W-:Y:S01]  /*f4f0*/  LOP3.LUT R7, R10, R7, RZ, 0xc0, !PT ;  /* 0x000000070a077212 */ /* 0x000fe200078ec0ff */
[----:B------:R-:W-:Y:S02]  /*f500*/  IMAD.MOV.U32 R6, RZ, RZ, R14 ;  /* 0x000000ffff067224 */ /* 0x000fe400078e000e */
[----:B------:R-:W-:Y:S02]  /*f510*/  IMAD R3, R18, R4, R3 ;  /* 0x0000000412037224 */ /* 0x000fe400078e0203 */
[----:B--2---:R-:W-:-:S02]  /*f520*/  IMAD R2, R5, R23, R16 ;  /* 0x0000001705027224 */ /* 0x004fc400078e0210 */
[----:B---3--:R-:W-:Y:S02]  /*f530*/  IMAD R0, R3, R25, R0 ;  /* 0x0000001903007224 */ /* 0x008fe400078e0200 */
[----:B------:R-:W-:Y:S02]  /*f540*/  IMAD R5, R2, R17, R7 ;  /* 0x0000001102057224 */ /* 0x000fe400078e0207 */
[----:B------:R-:W-:-:S03]  /*f550*/  IMAD.MOV.U32 R4, RZ, RZ, 0x1 ;  /* 0x00000001ff047424 */ /* 0x000fc600078e00ff */
[----:B------:R-:W-:Y:S02]  /*f560*/  SEL R7, R5, R0, !P4 ;  /* 0x0000000005077207 */ /* 0x000fe40006000000 */
[----:B------:R-:W-:-:S07]  /*f570*/  SEL R5, R0, R5, !P4 ;  /* 0x0000000500057207 */ /* 0x000fce0006000000 */
.L_x_298:
[----:B------:R-:W-:-:S08]  /*f580*/  NOP ;  /* 0x0000000000007918 */ /* 0x000fd00000000000 */
[----:B------:R-:W0:-:S00]  /*f590*/  USETMAXREG.DEALLOC.CTAPOOL 0x28 ;  /* 0x00000028000079c8 */ /* 0x000e0000080e0500 */
[----:B------:R-:W-:-:S13]  /*f5a0*/  ISETP.NE.AND P0, PT, RZ, UR8, PT ;  /* 0x00000008ff007c0c */ /* 0x000fda000bf05270 */
[----:B------:R-:W-:Y:S05]  /*f5b0*/  @P0 EXIT ;  /* 0x000000000000094d */ /* 0x000fea0003800000 */
[----:B0-----:R-:W-:Y:S01]  /*f5c0*/  LOP3.LUT P0, RZ, R4, 0xff, RZ, 0xc0, !PT ;  /* 0x000000ff04ff7812 */ /* 0x001fe2000780c0ff */
[----:B------:R-:W-:Y:S02]  /*f5d0*/  IMAD.MOV.U32 R0, RZ, RZ, 0x1 ;  /* 0x00000001ff007424 */ /* 0x000fe400078e00ff */
[----:B------:R-:W-:-:S10]  /*f5e0*/  IMAD.MOV.U32 R8, RZ, RZ, RZ ;  /* 0x000000ffff087224 */ /* 0x000fd400078e00ff */
[----:B------:R-:W-:Y:S05]  /*f5f0*/  @!P0 BRA `(.L_x_301) ;  /* 0x0000000c00b48947 */ /* 0x000fea0003800000 */
[----:B------:R-:W0:Y:S01]  /*f600*/  S2UR UR8, SR_CgaCtaId ;  /* 0x00000000000879c3 */ /* 0x000e220000008800 */
[----:B------:R-:W-:Y:S01]  /*f610*/  ULDC UR11, c[0x0][0x658] ;  /* 0x00019600000b7ab9 */ /* 0x000fe20000000800 */
[----:B------:R-:W-:Y:S01]  /*f620*/  UMOV UR12, 0xffffffff ;  /* 0xffffffff000c7882 */ /* 0x000fe20000000000 */
[----:B------:R-:W-:Y:S01]  /*f630*/  ULDC UR4, c[0x0][0x28c] ;  /* 0x0000a30000047ab9 */ /* 0x000fe20000000800 */
[----:B------:R-:W-:Y:S01]  /*f640*/  USHF.L.U32 UR12, UR12, UR11, URZ ;  /* 0x0000000b0c0c7299 */ /* 0x000fe2000800063f */
[----:B------:R-:W-:Y:S01]  /*f650*/  BSSY B0, `(.L_x_301) ;  /* 0x00000e7000007945 */ /* 0x000fe20003800000 */
[----:B------:R-:W-:Y:S01]  /*f660*/  UIADD3 UR19, UR4, 0x7f, URZ ;  /* 0x0000007f04137890 */ /* 0x000fe2000fffe03f */
[----:B------:R-:W-:Y:S01]  /*f670*/  IMAD.MOV.U32 R9, RZ, RZ, 0x1 ;  /* 0x00000001ff097424 */ /* 0x000fe200078e00ff */
[----:B------:R-:W-:Y:S01]  /*f680*/  ULDC UR5, c[0x0][0x600] ;  /* 0x0001800000057ab9 */ /* 0x000fe20000000800 */
[----:B------:R-:W-:Y:S01]  /*f690*/  UMOV UR21, 0x1 ;  /* 0x0000000100157882 */ /* 0x000fe20000000000 */
[----:B------:R-:W-:Y:S01]  /*f6a0*/  ULOP3.LUT UR14, URZ, UR12, URZ, 0x33, !UPT ;  /* 0x0000000c3f0e7292 */ /* 0x000fe2000f8e333f */
[----:B------:R-:W-:Y:S01]  /*f6b0*/  IMAD.MOV.U32 R0, RZ, RZ, 0x1 ;  /* 0x00000001ff007424 */ /* 0x000fe200078e00ff */
[----:B------:R-:W-:Y:S01]  /*f6c0*/  ULDC UR9, c[0x0][0xc] ;  /* 0x0000030000097ab9 */ /* 0x000fe20000000800 */
[----:B------:R-:W-:Y:S01]  /*f6d0*/  UIADD3 UR4, UR5, -0x1, URZ ;  /* 0xffffffff05047890 */ /* 0x000fe2000fffe03f */
[----:B------:R-:W-:Y:S01]  /*f6e0*/  IMAD.MOV.U32 R8, RZ, RZ, RZ ;  /* 0x000000ffff087224 */ /* 0x000fe200078e00ff */
[----:B------:R-:W-:-:S02]  /*f6f0*/  USHF.R.S32.HI UR20, URZ, 0x1f, UR19 ;  /* 0x0000001f3f147899 */ /* 0x000fc40008011413 */
[----:B------:R-:W-:Y:S01]  /*f700*/  USHF.L.U32 UR5, UR21, UR11, URZ ;  /* 0x0000000b15057299 */ /* 0x000fe2000800063f */
[----:B------:R-:W-:Y:S01]  /*f710*/  ULDC UR16, c[0x0][0x10] ;  /* 0x0000040000107ab9 */ /* 0x000fe20000000800 */
[----:B------:R-:W-:Y:S01]  /*f720*/  ULEA.HI UR19, UR20, UR19, URZ, 0x7 ;  /* 0x0000001314137291 */ /* 0x000fe2000f8f383f */
[----:B------:R-:W-:Y:S01]  /*f730*/  ULDC UR18, c[0x0][0x14] ;  /* 0x0000050000127ab9 */ /* 0x000fe20000000800 */
[----:B------:R-:W-:Y:S01]  /*f740*/  UMOV UR22, 0x1111 ;  /* 0x0000111100167882 */ /* 0x000fe20000000000 */
[----:B0-----:R-:W-:Y:S02]  /*f750*/  USHF.R.U32.HI UR28, URZ, 0x2, UR8 ;  /* 0x000000023f1c7899 */ /* 0x001fe40008011608 */
[----:B------:R-:W-:Y:S02]  /*f760*/  ULOP3.LUT UR10, UR8, 0x3, URZ, 0xc0, !UPT ;  /* 0x00000003080a7892 */ /* 0x000fe4000f8ec03f */
[----:B------:R-:W-:Y:S02]  /*f770*/  USHF.L.U32 UR7, UR8, 0x5, URZ ;  /* 0x0000000508077899 */ /* 0x000fe4000800063f */
[----:B------:R-:W-:-:S02]  /*f780*/  USHF.L.U32 UR6, UR8, 0xc, URZ ;  /* 0x0000000c08067899 */ /* 0x000fc4000800063f */
[----:B------:R-:W-:Y:S02]  /*f790*/  ULOP3.LUT UR8, UR8, 0xfffffffc, URZ, 0xc0, !UPT ;  /* 0xfffffffc08087892 */ /* 0x000fe4000f8ec03f */
[----:B------:R-:W-:Y:S02]  /*f7a0*/  UISETP.GT.U32.AND UP0, UPT, UR10, 0xffff, UPT ;  /* 0x0000ffff0a00788c */ /* 0x000fe4000bf04070 */
[----:B------:R-:W-:Y:S02]  /*f7b0*/  ULOP3.LUT UR12, UR8, 0x1, URZ, 0xfc, !UPT ;  /* 0x00000001080c7892 */ /* 0x000fe4000f8efc3f */
[----:B------:R-:W-:Y:S02]  /*f7c0*/  ULOP3.LUT UR15, UR8, 0x2, URZ, 0xfc, !UPT ;  /* 0x00000002080f7892 */ /* 0x000fe4000f8efc3f */
[----:B------:R-:W-:Y:S02]  /*f7d0*/  USHF.L.U32 UR11, UR21, UR8, URZ ;  /* 0x00000008150b7299 */ /* 0x000fe4000800063f */
[----:B------:R-:W-:-:S02]  /*f7e0*/  ULOP3.LUT UR17, UR8, 0x3, URZ, 0xfc, !UPT ;  /* 0x0000000308117892 */ /* 0x000fc4000f8efc3f */
[----:B------:R-:W-:Y:S02]  /*f7f0*/  UIMAD.WIDE.U32 UR8, UR9, UR16, URZ ;  /* 0x00000010090872a5 */ /* 0x000fe4000f8e003f */
[----:B------:R-:W-:Y:S02]  /*f800*/  USHF.L.U32 UR12, UR21, UR12, URZ ;  /* 0x0000000c150c7299 */ /* 0x000fe4000800063f */
[----:B------:R-:W-:Y:S02]  /*f810*/  USHF.L.U32 UR16, UR21, UR15, URZ ;  /* 0x0000000f15107299 */ /* 0x000fe4000800063f */
[----:B------:R-:W-:Y:S02]  /*f820*/  USEL UR10, UR10, 0xffff, !UP0 ;  /* 0x0000ffff0a0a7887 */ /* 0x000fe4000c000000 */
[----:B------:R-:W-:Y:S02]  /*f830*/  USHF.L.U32 UR17, UR21, UR17, URZ ;  /* 0x0000001115117299 */ /* 0x000fe4000800063f */
[----:B------:R-:W-:-:S02]  /*f840*/  UIMAD.WIDE.U32 UR24, UR8, UR18, URZ ;  /* 0x00000012081872a5 */ /* 0x000fc4000f8e003f */
[----:B------:R-:W-:Y:S02]  /*f850*/  UIMAD UR20, UR9, UR18, URZ ;  /* 0x00000012091472a4 */ /* 0x000fe4000f8e023f */
[----:B------:R-:W-:Y:S02]  /*f860*/  USHF.R.S32.HI UR15, URZ, 0x7, UR19 ;  /* 0x000000073f0f7899 */ /* 0x000fe40008011413 */
[----:B------:R-:W-:Y:S02]  /*f870*/  ULOP3.LUT UR11, UR16, UR11, UR12, 0xfe, !UPT ;  /* 0x0000000b100b7292 */ /* 0x000fe4000f8efe0c */
[----:B------:R-:W-:Y:S02]  /*f880*/  ULOP3.LUT UR10, UR10, 0xffff, URZ, 0xc0, !UPT ;  /* 0x0000ffff0a0a7892 */ /* 0x000fe4000f8ec03f */
[----:B------:R-:W-:Y:S02]  /*f890*/  ULOP3.LUT UR27, UR13, 0x2, URZ, 0xfc, !UPT ;  /* 0x000000020d1b7892 */ /* 0x000fe4000f8efc3f */
[----:B------:R-:W-:-:S02]  /*f8a0*/  ULOP3.LUT UR7, UR7, 0x60, URZ, 0xc0, !UPT ;  /* 0x0000006007077892 */ /* 0x000fc4000f8ec03f */
[----:B------:R-:W-:Y:S02]  /*f8b0*/  ULOP3.LUT UR6, UR6, 0x3000, URZ, 0xc0, !UPT ;  /* 0x0000300006067892 */ /* 0x000fe4000f8ec03f */
[----:B------:R-:W-:Y:S02]  /*f8c0*/  UIADD3 UR20, UR25, UR20, URZ ;  /* 0x0000001419147290 */ /* 0x000fe4000fffe03f */
[----:B------:R-:W-:Y:S02]  /*f8d0*/  ULOP3.LUT UR21, UR11, UR17, URZ, 0xfc, !UPT ;  /* 0x000000110b157292 */ /* 0x000fe4000f8efc3f */
[----:B------:R-:W-:Y:S02]  /*f8e0*/  USHF.L.U32 UR22, UR22, UR10, URZ ;  /* 0x0000000a16167299 */ /* 0x000fe4000800063f */
[----:B------:R-:W-:Y:S01]  /*f8f0*/  UIADD3 UR31, UR15, 0x1, URZ ;  /* 0x000000010f1f7890 */ /* 0x000fe2000fffe03f */
[----:B------:R-:W-:-:S11]  /*f900*/  ULDC.64 UR32, c[0x0][0x198] ;  /* 0x0000660000207ab9 */ /* 0x000fd60000000a00 */
.L_x_312:
[----:B------:R-:W-:-:S03]  /*f910*/  UMOV UR8, 0xffffffff ;  /* 0xffffffff00087882 */ /* 0x000fc60000000000 */
[----:B------:R-:W-:Y:S05]  /*f920*/  BRA.DIV UR8, `(.L_x_302) ;  /* 0x0000000e08e47947 */ /* 0x000fea000b800000 */
[----:B------:R-:W-:-:S13]  /*f930*/  ELECT P0, URZ, PT ;  /* 0x00000000003f782f */ /* 0x000fda0003800000 */
.L_x_323:
[----:B------:R-:W0:Y:S01]  /*f940*/  LDC R2, c[0x0][0x28c] ;  /* 0x0000a300ff027b82 */ /* 0x000e220000000800 */
[----:B------:R-:W-:Y:S01]  /*f950*/  BSSY B1, `(.L_x_303) ;  /* 0x000003d000017945 */ /* 0x000fe20003800000 */
[----:B0-----:R-:W-:-:S13]  /*f960*/  ISETP.LT.OR P0, PT, R2, 0x1, !P0 ;  /* 0x000000010200780c */ /* 0x001fda0004701670 */
[----:B------:R-:W-:Y:S05]  /*f970*/  @P0 BRA `(.L_x_304) ;  /* 0x0000000000e80947 */ /* 0x000fea0003800000 */
[----:B------:R-:W-:Y:S01]  /*f980*/  LEA R5, R5, UR28, 0x2 ;  /* 0x0000001c05057c11 */ /* 0x000fe2000f8e10ff */
[----:B------:R-:W-:Y:S01]  /*f990*/  IMAD.MOV.U32 R13, RZ, RZ, RZ ;  /* 0x000000ffff0d7224 */ /* 0x000fe200078e00ff */
[----:B------:R-:W-:Y:S01]  /*f9a0*/  LEA R7, R7, UR7, 0x7 ;  /* 0x0000000707077c11 */ /* 0x000fe2000f8e38ff */
[----:B------:R-:W-:Y:S02]  /*f9b0*/  IMAD.U32 R14, RZ, RZ, UR31 ;  /* 0x0000001fff0e7e24 */ /* 0x000fe4000f8e00ff */
[----:B------:R-:W-:Y:S02]  /*f9c0*/  IMAD.MOV.U32 R2, RZ, RZ, R0 ;  /* 0x000000ffff027224 */ /* 0x000fe400078e0000 */
[----:B------:R-:W-:Y:S02]  /*f9d0*/  IMAD.MOV.U32 R3, RZ, RZ, R8 ;  /* 0x000000ffff037224 */ /* 0x000fe400078e0008 */
[----:B------:R-:W-:-:S07]  /*f9e0*/  IMAD.SHL.U32 R10, R5, 0x40, RZ ;  /* 0x00000040050a7824 */ /* 0x000fce00078e00ff */
.L_x_307:
[----:B------:R-:W0:Y:S01]  /*f9f0*/  S2R R5, SR_CgaCtaId ;  /* 0x0000000000057919 */ /* 0x000e220000008800 */
[----:B------:R-:W-:Y:S01]  /*fa00*/  MOV R4, 0x400 ;  /* 0x0000040000047802 */ /* 0x000fe20000000f00 */
[----:B------:R-:W1:Y:S03]  /*fa10*/  S2R R15, SR_TID.X ;  /* 0x00000000000f7919 */ /* 0x000e660000002100 */
[----:B0-----:R-:W-:Y:S02]  /*fa20*/  LEA R12, R5, R4, 0x18 ;  /* 0x00000004050c7211 */ /* 0x001fe400078ec0ff */
[----:B------:R-:W-:Y:S02]  /*fa30*/  SHF.L.U32 R4, R2, 0x1f, RZ ;  /* 0x0000001f02047819 */ /* 0x000fe400000006ff */
[----:B-1----:R-:W-:Y:S01]  /*fa40*/  LOP3.LUT P1, RZ, R15, 0x7f, RZ, 0xc0, !PT ;  /* 0x0000007f0fff7812 */ /* 0x002fe2000782c0ff */
[----:B------:R-:W-:-:S04]  /*fa50*/  IMAD R11, R3, 0x8, R12 ;  /* 0x00000008030b7824 */ /* 0x000fc800078e020c */
[----:B------:R-:W0:Y:S08]  /*fa60*/  SYNCS.PHASECHK.TRANS64.TRYWAIT P0, [R11+URZ+0x20], R4 ;  /* 0x000020040b0075a7 */ /* 0x000e30000800017f */
[----:B------:R-:W1:Y:S01]  /*fa70*/  @!P1 LDC R5, c[0x0][0x500] ;  /* 0x00014000ff059b82 */ /* 0x000e620000000800 */
[----:B0-----:R-:W-:Y:S05]  /*fa80*/  @!P0 BRA `(.L_x_305) ;  /* 0x0000000c00ac8947 */ /* 0x001fea0003800000 */
.L_x_324:
[----:B------:R-:W-:Y:S01]  /*fa90*/  UPRMT UR8, UR27, 0x9910, URZ ;  /* 0x000099101b087896 */ /* 0x000fe2000800003f */
[----:B-1----:R1:W-:Y:S03]  /*faa0*/  @!P1 SYNCS.ARRIVE.TRANS64 RZ, [R11+URZ], R5 ;  /* 0x000000050bff99a7 */ /* 0x0023e6000800003f */
[----:B------:R-:W-:-:S06]  /*fab0*/  UISETP.NE.AND UP0, UPT, UR8, 0x2, UPT ;  /* 0x000000020800788c */ /* 0x000fcc000bf05270 */
[----:B------:R-:W-:-:S13]  /*fac0*/  PLOP3.LUT P0, PT, PT, PT, UP0, 0x80, 0x0 ;  /* 0x000000000000781c */ /* 0x000fda0003f0f008 */
[----:B-1----:R-:W-:Y:S05]  /*fad0*/  @P0 BRA `(.L_x_306) ;  /* 0x0000000000040947 */ /* 0x002fea0003800000 */
[----:B------:R-:W-:Y:S01]  /*fae0*/  BPT.TRAP 0x1 ;  /* 0x000000040000795c */ /* 0x000fe20000300000 */
.L_x_306:
[C---:B0-----:R-:W-:Y:S01]  /*faf0*/  LEA R4, R3.reuse, UR28, 0x2 ;  /* 0x0000001c03047c11 */ /* 0x041fe2000f8e10ff */
[----:B------:R-:W-:Y:S01]  /*fb00*/  VIADD R14, R14, 0xffffffff ;  /* 0xffffffff0e0e7836 */ /* 0x000fe20000000000 */
[----:B------:R-:W-:Y:S01]  /*fb10*/  R2UR UR11, R3 ;  /* 0x00000000030b72ca */ /* 0x000fe200000e0000 */
[----:B------:R-:W-:Y:S01]  /*fb20*/  UIADD3 UR16, UP0, UR32, 0xf0, URZ ;  /* 0x000000f020107890 */ /* 0x000fe2000ff1e03f */
[----:B------:R-:W-:Y:S01]  /*fb30*/  R2UR UR26, R12 ;  /* 0x000000000c1a72ca */ /* 0x000fe200000e0000 */
[----:B------:R-:W-:Y:S01]  /*fb40*/  IMAD.U32 R4, R4, 0x2000, R12 ;  /* 0x0000200004047824 */ /* 0x000fe200078e000c */
[----:B------:R-:W-:Y:S01]  /*fb50*/  R2UR UR29, R10 ;  /* 0x000000000a1d72ca */ /* 0x000fe200000e0000 */
[----:B------:R-:W-:Y:S01]  /*fb60*/  UIADD3 UR34, UP1, UR32, 0x1f0, URZ ;  /* 0x000001f020227890 */ /* 0x000fe2000ff3e03f */
[----:B------:R-:W-:Y:S01]  /*fb70*/  R2UR UR9, R11 ;  /* 0x000000000b0972ca */ /* 0x000fe200000e0000 */
[----:B------:R-:W-:Y:S01]  /*fb80*/  UIADD3.X UR17, URZ, UR33, URZ, UP0, !UPT ;  /* 0x000000213f117290 */ /* 0x000fe200087fe43f */
[----:B------:R-:W-:Y:S01]  /*fb90*/  R2UR UR8, R4 ;  /* 0x00000000040872ca */ /* 0x000fe200000e0000 */
[----:B------:R-:W-:Y:S01]  /*fba0*/  UPRMT UR23, URZ, 0x5410, UR22 ;  /* 0x000054103f177896 */ /* 0x000fe20008000016 */
[----:B------:R-:W-:Y:S01]  /*fbb0*/  R2UR UR10, R13 ;  /* 0x000000000d0a72ca */ /* 0x000fe200000e0000 */
[----:B------:R-:W-:Y:S01]  /*fbc0*/  VIADD R3, R3, 0x1 ;  /* 0x0000000103037836 */ /* 0x000fe20000000000 */
[----:B------:R-:W-:Y:S01]  /*fbd0*/  R2UR UR12, R6 ;  /* 0x00000000060c72ca */ /* 0x000fe200000e0000 */
[----:B------:R-:W-:Y:S01]  /*fbe0*/  ULEA UR11, UR11, UR6, 0xe ;  /* 0x000000060b0b7291 */ /* 0x000fe2000f8e703f */
[----:B------:R-:W-:Y:S01]  /*fbf0*/  R2UR UR30, R7 ;  /* 0x00000000071e72ca */ /* 0x000fe200000e0000 */
[----:B------:R-:W-:Y:S01]  /*fc00*/  UPRMT UR36, URZ, 0x5410, UR21 ;  /* 0x000054103f247896 */ /* 0x000fe20008000015 */
[----:B------:R-:W-:Y:S01]  /*fc10*/  ISETP.GT.AND P1, PT, R14, 0x1, PT ;  /* 0x000000010e00780c */ /* 0x000fe20003f24270 */
[----:B------:R-:W-:Y:S01]  /*fc20*/  UIADD3 UR26, UR26, 0x20100, UR11 ;  /* 0x000201001a1a7890 */ /* 0x000fe2000fffe00b */
[----:B------:R-:W-:Y:S01]  /*fc30*/  ISETP.NE.AND P0, PT, R3, 0x4, PT ;  /* 0x000000040300780c */ /* 0x000fe20003f05270 */
[----:B------:R-:W-:Y:S01]  /*fc40*/  UIADD3.X UR35, URZ, UR33, URZ, UP1, !UPT ;  /* 0x000000213f237290 */ /* 0x000fe20008ffe43f */
[----:B------:R-:W-:Y:S01]  /*fc50*/  VIADD R13, R13, 0x80 ;  /* 0x000000800d0d7836 */ /* 0x000fe20000000000 */
[----:B------:R-:W-:Y:S01]  /*fc60*/  UIADD3 UR8, UR8, 0x100, URZ ;  /* 0x0000010008087890 */ /* 0x000fe2000fffe03f */
[----:B------:R-:W-:Y:S01]  /*fc70*/  SEL R5, RZ, 0x1, P0 ;  /* 0x00000001ff057807 */ /* 0x000fe20000000000 */
[----:B------:R-:W-:Y:S01]  /*fc80*/  UMOV UR18, 0x0 ;  /* 0x0000000000127882 */ /* 0x000fe20000000000 */
[----:B------:R-:W-:Y:S01]  /*fc90*/  UMOV UR19, 0x10000000 ;  /* 0x1000000000137882 */ /* 0x000fe20000000000 */
[----:B------:R-:W-:Y:S01]  /*fca0*/  UMOV UR11, UR29 ;  /* 0x0000001d000b7c82 */ /* 0x000fe20008000000 */
[----:B------:R-:W-:-:S02]  /*fcb0*/  LOP3.LUT R2, R2, R5, RZ, 0x3c, !PT ;  /* 0x0000000502027212 */ /* 0x000fc400078e3cff */
[----:B------:R-:W-:Y:S02]  /*fcc0*/  SEL R3, R3, RZ, P0 ;  /* 0x000000ff03037207 */ /* 0x000fe40000000000 */
[----:B------:R0:W-:Y:S02]  /*fcd0*/  UTMALDG.3D.MULTICAST [UR8], [UR16], UR23, desc[UR18] ;  /* 0x00001208100073b4 */ /* 0x0001e40008011817 */
[----:B0-----:R-:W-:Y:S01]  /*fce0*/  UMOV UR8, UR26 ;  /* 0x0000001a00087c82 */ /* 0x001fe20008000000 */
[----:B------:R-:W-:Y:S02]  /*fcf0*/  UMOV UR11, UR30 ;  /* 0x0000001e000b7c82 */ /* 0x000fe40008000000 */
[----:B------:R0:W-:Y:S02]  /*fd00*/  UTMALDG.3D.MULTICAST [UR8], [UR34], UR36, desc[UR18] ;  /* 0x00001208220073b4 */ /* 0x0001e40008011824 */
[----:B0-----:R-:W-:Y:S05]  /*fd10*/  @P1 BRA `(.L_x_307) ;  /* 0xfffffffc00341947 */ /* 0x001fea000383ffff */
.L_x_304:
[----:B------:R-:W-:Y:S05]  /*fd20*/  BSYNC B1 ;  /* 0x0000000000017941 */ /* 0x000fea0003800000 */
.L_x_303:
[----:B------:R-:W2:Y:S01]  /*fd30*/  LDL.LU R15, [R1+0x78] ;  /* 0x00007800010f7983 */ /* 0x000ea20000300800 */
[----:B------:R-:W-:Y:S01]  /*fd40*/  LOP3.LUT P2, RZ, R9, 0xff, RZ, 0xc0, !PT ;  /* 0x000000ff09ff7812 */ /* 0x000fe2000784c0ff */
[----:B------:R-:W-:Y:S01]  /*fd50*/  VIADD R8, R8, UR15 ;  /* 0x0000000f08087c36 */ /* 0x000fe20008000000 */
[----:B------:R-:W-:Y:S01]  /*fd60*/  ULDC.64 UR8, c[0x0][0x650] ;  /* 0x0001940000087ab9 */ /* 0x000fe20000000a00 */
[----:B------:R-:W3:Y:S01]  /*fd70*/  LDL.LU R12, [R1+0x7c] ;  /* 0x00007c00010c7983 */ /* 0x000ee20000300800 */
[----:B------:R-:W-:Y:S01]  /*fd80*/  IMAD.U32 R5, RZ, RZ, UR15 ;  /* 0x0000000fff057e24 */ /* 0x000fe2000f8e00ff */
[----:B------:R-:W-:Y:S01]  /*fd90*/  BSSY B1, `(.L_x_308) ;  /* 0x0000070000017945 */ /* 0x000fe20003800000 */
[----:B------:R-:W-:Y:S01]  /*fda0*/  ISETP.GT.U32.AND P0, PT, R8, 0x3, PT ;  /* 0x000000030800780c */ /* 0x000fe20003f04070 */
[----:B------:R-:W-:Y:S01]  /*fdb0*/  IMAD.MOV.U32 R7, RZ, RZ, -0x1 ;  /* 0xffffffffff077424 */ /* 0x000fe200078e00ff */
[----:B------:R-:W-:Y:S01]  /*fdc0*/  SHF.R.U32.HI R2, RZ, 0x2, R8 ;  /* 0x00000002ff027819 */ /* 0x000fe20000011608 */
[----:B------:R-:W-:Y:S01]  /*fdd0*/  IMAD.MOV.U32 R6, RZ, RZ, -0x1 ;  /* 0xffffffffff067424 */ /* 0x000fe200078e00ff */
[----:B------:R-:W-:Y:S01]  /*fde0*/  ISETP.LT.U32.AND P0, PT, R5, 0x4, P0 ;  /* 0x000000040500780c */ /* 0x000fe20000701070 */
[----:B------:R-:W-:Y:S01]  /*fdf0*/  IMAD.MOV.U32 R5, RZ, RZ, -0x1 ;  /* 0xffffffffff057424 */ /* 0x000fe200078e00ff */
[----:B------:R-:W-:Y:S01]  /*fe00*/  LOP3.LUT R2, R2, 0x1, RZ, 0xc0, !PT ;  /* 0x0000000102027812 */ /* 0x000fe200078ec0ff */
[----:B------:R-:W0:Y:S01]  /*fe10*/  @P2 S2R R4, SR_CgaCtaId ;  /* 0x0000000000042919 */ /* 0x000e220000008800 */
[----:B------:R-:W-:-:S02]  /*fe20*/  @P2 MOV R3, 0x400 ;  /* 0x0000040000032802 */ /* 0x000fc40000000f00 */
[----:B------:R-:W-:Y:S01]  /*fe30*/  ISETP.NE.U32.AND P1, PT, R2, 0x1, PT ;  /* 0x000000010200780c */ /* 0x000fe20003f25070 */
[----:B------:R-:W-:Y:S01]  /*fe40*/  IMAD.U32 R2, RZ, RZ, UR15 ;  /* 0x0000000fff027e24 */ /* 0x000fe2000f8e00ff */
[----:B------:R-:W-:Y:S02]  /*fe50*/  LOP3.LUT R8, R8, 0x3, RZ, 0xc0, !PT ;  /* 0x0000000308087812 */ /* 0x000fe400078ec0ff */
[----:B------:R-:W-:Y:S02]  /*fe60*/  PRMT R9, RZ, 0x7610, R9 ;  /* 0x00007610ff097816 */ /* 0x000fe40000000009 */
[----:B------:R-:W-:-:S04]  /*fe70*/  ISETP.GT.U32.AND P1, PT, R2, 0x3, !P1 ;  /* 0x000000030200780c */ /* 0x000fc80004f24070 */
[----:B------:R-:W-:Y:S02]  /*fe80*/  SEL R2, RZ, 0x1, !P1 ;  /* 0x00000001ff027807 */ /* 0x000fe40004800000 */
[----:B0-----:R-:W-:-:S04]  /*fe90*/  @P2 LEA R3, R4, R3, 0x18 ;  /* 0x0000000304032211 */ /* 0x001fc800078ec0ff */
[----:B------:R0:W-:Y:S02]  /*fea0*/  @P2 SYNCS.ARRIVE.TRANS64.A1T0 RZ, [R3+URZ+0x58], RZ ;  /* 0x000058ff03ff29a7 */ /* 0x0001e4000810003f */
[----:B0-----:R-:W-:-:S04]  /*feb0*/  SEL R3, RZ, 0x1, !P0 ;  /* 0x00000001ff037807 */ /* 0x001fc80004000000 */
[----:B------:R-:W-:Y:S02]  /*fec0*/  LOP3.LUT R0, R2, R0, R3, 0x96, !PT ;  /* 0x0000000002007212 */ /* 0x000fe400078e9603 */
[----:B------:R-:W-:Y:S02]  /*fed0*/  PRMT R2, RZ, 0x7610, R2 ;  /* 0x00007610ff027816 */ /* 0x000fe40000000002 */
[----:B---3--:R-:W-:-:S04]  /*fee0*/  IADD3 R12, P2, R12, UR24, RZ ;  /* 0x000000180c0c7c10 */ /* 0x008fc8000ff5e0ff */
[----:B--2---:R-:W-:Y:S01]  /*fef0*/  IADD3.X R15, R15, UR20, RZ, P2, !PT ;  /* 0x000000140f0f7c10 */ /* 0x004fe200097fe4ff */
[----:B------:R0:W-:Y:S01]  /*ff00*/  STL [R1+0x7c], R12 ;  /* 0x00007c0c01007387 */ /* 0x0001e20000100800 */
[----:B------:R-:W-:-:S03]  /*ff10*/  ISETP.GE.U32.AND P2, PT, R12, UR8, PT ;  /* 0x000000080c007c0c */ /* 0x000fc6000bf46070 */
[----:B------:R0:W-:Y:S01]  /*ff20*/  STL [R1+0x78], R15 ;  /* 0x0000780f01007387 */ /* 0x0001e20000100800 */
[----:B------:R-:W-:-:S13]  /*ff30*/  ISETP.GE.U32.AND.EX P0, PT, R15, UR9, PT, P2 ;  /* 0x000000090f007c0c */ /* 0x000fda000bf06120 */
[----:B0-----:R-:W-:Y:S05]  /*ff40*/  @P0 BRA `(.L_x_309) ;  /* 0x0000000400500947 */ /* 0x001fea0003800000 */
[----:B------:R-:W-:Y:S01]  /*ff50*/  ULDC.64 UR8, c[0x0][0x628] ;  /* 0x00018a0000087ab9 */ /* 0x000fe20000000a00 */
[----:B------:R-:W0:Y:S01]  /*ff60*/  S2R R11, SR_CTAID.X ;  /* 0x00000000000b7919 */ /* 0x000e220000002500 */
[----:B------:R-:W-:Y:S01]  /*ff70*/  ISETP.NE.U32.AND P0, PT, RZ, UR8, PT ;  /* 0x00000008ff007c0c */ /* 0x000fe2000bf05070 */
[----:B------:R-:W-:Y:S01]  /*ff80*/  ULDC UR11, c[0x0][0x630] ;  /* 0x00018c00000b7ab9 */ /* 0x000fe20000000800 */
[----:B------:R-:W-:Y:S01]  /*ff90*/  IMAD.MOV.U32 R2, RZ, RZ, R12 ;  /* 0x000000ffff027224 */ /* 0x000fe200078e000c */
[----:B------:R-:W1:Y:S01]  /*ffa0*/  S2R R10, SR_CTAID.Y ;  /* 0x00000000000a7919 */ /* 0x000e620000002600 */
[----:B------:R-:W-:Y:S01]  /*ffb0*/  ISETP.NE.AND.EX P0, PT, RZ, UR9, PT, P0 ;  /* 0x00000009ff007c0c */ /* 0x000fe2000bf05300 */
[----:B------:R-:W-:-:S12]  /*ffc0*/  IMAD.MOV.U32 R3, RZ, RZ, R15 ;  /* 0x000000ffff037224 */ /* 0x000fd800078e000f */
[----:B------:R-:W-:Y:S05]  /*ffd0*/  @!P0 BRA `(.L_x_310) ;  /* 0x0000000000288947 */ /* 0x000fea0003800000 */
[----:B------:R-:W-:Y:S02]  /*ffe0*/  ULDC UR10, c[0x0][0x634] ;  /* 0x00018d00000a7ab9 */ /* 0x000fe40000000800 */
[----:B------:R-:W-:-:S05]  /*fff0*/  IADD3 R7, P0, R12, UR10, RZ ;  /* 0x0000000a0c077c10 */ /* 0x000fca000ff1e0ff */
[----:B------:R-:W-:-:S04]  /*10000*/  IMAD.X R13, RZ, RZ, R15, P0 ;  /* 0x000000ffff0d7224 */ /* 0x000fc800000e060f */
[----:B------:R-:W-:-:S04]  /*10010*/  IMAD.WIDE.U32 R4, R13, UR8, RZ ;  /* 0x000000080d047c25 */ /* 0x000fc8000f8e00ff */
[----:B------:R-:W-:-:S04]  /*10020*/  IMAD.WIDE.U32 R4, P0, R7, UR9, R4 ;  /* 0x0000000907047c25 */ /* 0x000fc8000f800004 */
[----:B------:R-:W-:-:S04]  /*10030*/  IMAD.WIDE.U32 R6, R7, UR8, RZ ;  /* 0x0000000807067c25 */ /* 0x000fc8000f8e00ff */
[----:B------:R-:W-:Y:S01]  /*10040*/  IMAD.X R3, RZ, RZ, RZ, P0 ;  /* 0x000000ffff037224 */ /* 0x000fe200000e06ff */
[----:B------:R-:W-:Y:S01]  /*10050*/  IADD3 RZ, P0, R7, R4, RZ ;  /* 0x0000000407ff7210 */ /* 0x000fe20007f1e0ff */
[----:B------:R-:W-:-:S04]  /*10060*/  IMAD.MOV.U32 R2, RZ, RZ, R5 ;  /* 0x000000ffff027224 */ /* 0x000fc800078e0005 */
[----:B------:R-:W-:-:S08]  /*10070*/  IMAD.WIDE.U32.X R2, R13, UR9, R2, P0 ;  /* 0x000000090d027c25 */ /* 0x000fd000080e0402 */
.L_x_310:
[--C-:B------:R-:W-:Y:S01]  /*10080*/  SHF.R.U64 R6, R2, UR11, R3.reuse ;  /* 0x0000000b02067c19 */ /* 0x100fe20008001203 */
[----:B------:R-:W-:Y:S01]  /*10090*/  ULDC.64 UR8, c[0x0][0x620] ;  /* 0x0001880000087ab9 */ /* 0x000fe20000000a00 */
[----:B------:R-:W-:Y:S01]  /*100a0*/  SHF.R.U32.HI R2, RZ, UR11, R3 ;  /* 0x0000000bff027c19 */ /* 0x000fe20008011603 */
[----:B------:R-:W-:Y:S01]  /*100b0*/  IMAD.MOV.U32 R3, RZ, RZ, R15 ;  /* 0x000000ffff037224 */ /* 0x000fe200078e000f */
[----:B------:R-:W-:Y:S01]  /*100c0*/  IADD3 R5, P0, RZ, -R6, RZ ;  /* 0x80000006ff057210 */ /* 0x000fe20007f1e0ff */
[----:B------:R-:W2:Y:S01]  /*100d0*/  LDC R16, c[0x0][0x144] ;  /* 0x00005100ff107b82 */ /* 0x000ea20000000800 */
[----:B0-----:R-:W-:Y:S01]  /*100e0*/  I2FP.F32.U32 R7, R11 ;  /* 0x0000000b00077245 */ /* 0x001fe20000201000 */
[----:B------:R-:W-:Y:S01]  /*100f0*/  ULDC.64 UR16, c[0x0][0x640] ;  /* 0x0001900000107ab9 */ /* 0x000fe20000000a00 */
[----:B------:R-:W-:Y:S01]  /*10100*/  ULDC UR10, c[0x0][0x608] ;  /* 0x00018200000a7ab9 */ /* 0x000fe20000000800 */
[----:B------:R-:W-:Y:S01]  /*10110*/  IMAD.X R2, RZ, RZ, ~R2, P0 ;  /* 0x000000ffff027224 */ /* 0x000fe200000e0e02 */
[----:B------:R-:W-:-:S03]  /*10120*/  ISETP.NE.U32.AND P0, PT, RZ, UR16, PT ;  /* 0x00000010ff007c0c */ /* 0x000fc6000bf05070 */
[----:B------:R-:W-:Y:S01]  /*10130*/  IMAD R4, R2, UR8, RZ ;  /* 0x0000000802047c24 */ /* 0x000fe2000f8e02ff */
[----:B------:R-:W0:Y:S01]  /*10140*/  LDC R13, c[0x0][0x148] ;  /* 0x00005200ff0d7b82 */ /* 0x000e220000000800 */
[----:B------:R-:W-:Y:S01]  /*10150*/  IMAD.MOV.U32 R2, RZ, RZ, R12 ;  /* 0x000000ffff027224 */ /* 0x000fe200078e000c */
[----:B------:R-:W-:-:S03]  /*10160*/  ISETP.NE.AND.EX P0, PT, RZ, UR17, PT, P0 ;  /* 0x00000011ff007c0c */ /* 0x000fc6000bf05300 */
[----:B------:R-:W-:Y:S01]  /*10170*/  IMAD.WIDE.U32 R2, R5, UR8, R2 ;  /* 0x0000000805027c25 */ /* 0x000fe2000f8e0002 */
[----:B------:R-:W-:-:S03]  /*10180*/  ULDC UR8, c[0x0][0x150] ;  /* 0x0000540000087ab9 */ /* 0x000fc60000000800 */
[----:B------:R-:W-:Y:S02]  /*10190*/  IMAD R5, R5, UR9, R4 ;  /* 0x0000000905057c24 */ /* 0x000fe4000f8e0204 */
[----:B------:R-:W-:Y:S01]  /*101a0*/  FMUL R4, R7, UR8 ;  /* 0x0000000807047c20 */ /* 0x000fe20008400000 */
[----:B------:R-:W-:Y:S01]  /*101b0*/  ULDC UR8, c[0x0][0x618] ;  /* 0x0001860000087ab9 */ /* 0x000fe20000000800 */
[----:B------:R-:W-:Y:S01]  /*101c0*/  ULDC UR9, c[0x0][0x154] ;  /* 0x0000550000097ab9 */ /* 0x000fe20000000800 */
[----:B------:R-:W-:-:S03]  /*101d0*/  IMAD.IADD R3, R3, 0x1, R5 ;  /* 0x0000000103037824 */ /* 0x000fc600078e0205 */
[----:B------:R-:W3:Y:S02]  /*101e0*/  F2I.U32.TRUNC.NTZ R4, R4 ;  /* 0x0000000400047305 */ /* 0x000ee4000020f000 */
[----:B------:R-:W-:Y:S02]  /*101f0*/  SHF.R.U64 R7, R2, UR8, R3 ;  /* 0x0000000802077c19 */ /* 0x000fe40008001203 */
[----:B-1----:R-:W-:-:S05]  /*10200*/  I2FP.F32.U32 R2, R10 ;  /* 0x0000000a00027245 */ /* 0x002fca0000201000 */
[----:B------:R-:W-:Y:S01]  /*10210*/  FMUL R5, R2, UR9 ;  /* 0x0000000902057c20 */ /* 0x000fe20008400000 */
[----:B------:R-:W-:Y:S01]  /*10220*/  SHF.R.U32.HI R2, RZ, UR8, R3 ;  /* 0x00000008ff027c19 */ /* 0x000fe20008011603 */
[----:B------:R-:W-:Y:S02]  /*10230*/  ULDC UR8, c[0x0][0x658] ;  /* 0x0001960000087ab9 */ /* 0x000fe40000000800 */
[----:B------:R1:W4:Y:S01]  /*10240*/  F2I.U32.TRUNC.NTZ R15, R5 ;  /* 0x00000005000f7305 */ /* 0x000322000020f000 */
[--C-:B------:R-:W-:Y:S02]  /*10250*/  SHF.R.U64 R14, R7, UR10, R2.reuse ;  /* 0x0000000a070e7c19 */ /* 0x100fe40008001202 */
[----:B------:R-:W-:Y:S01]  /*10260*/  SHF.R.U32.HI R3, RZ, UR10, R2 ;  /* 0x0000000aff037c19 */ /* 0x000fe20008011602 */
[----:B---3--:R-:W-:-:S03]  /*10270*/  IMAD.MOV R2, RZ, RZ, -R4 ;  /* 0x000000ffff027224 */ /* 0x008fc600078e0a04 */
[----:B------:R-:W-:Y:S01]  /*10280*/  SHF.R.U64 R12, R14, UR8, R3 ;  /* 0x000000080e0c7c19 */ /* 0x000fe20008001203 */
[----:B--2---:R-:W-:Y:S01]  /*10290*/  IMAD R17, R16, R2, R11 ;  /* 0x0000000210117224 */ /* 0x004fe200078e020b */
[----:B------:R-:W-:-:S03]  /*102a0*/  SHF.R.U32.HI R4, RZ, UR8, R3 ;  /* 0x00000008ff047c19 */ /* 0x000fc60008011603 */
[----:B------:R-:W-:Y:S02]  /*102b0*/  IMAD.MOV.U32 R2, RZ, RZ, R12 ;  /* 0x000000ffff027224 */ /* 0x000fe400078e000c */
[----:B------:R-:W-:Y:S01]  /*102c0*/  IMAD.MOV.U32 R3, RZ, RZ, R4 ;  /* 0x000000ffff037224 */ /* 0x000fe200078e0004 */
[----:B-1--4-:R-:W-:Y:S06]  /*102d0*/  @!P0 BRA `(.L_x_311) ;  /* 0x0000000000288947 */ /* 0x012fec0003800000 */
[----:B------:R-:W-:Y:S02]  /*102e0*/  ULDC UR8, c[0x0][0x64c] ;  /* 0x0001930000087ab9 */ /* 0x000fe40000000800 */
[----:B------:R-:W-:-:S05]  /*102f0*/  IADD3 R3, P0, R12, UR8, RZ ;  /* 0x000000080c037c10 */ /* 0x000fca000ff1e0ff */
[----:B------:R-:W-:-:S04]  /*10300*/  IMAD.X R11, RZ, RZ, R4, P0 ;  /* 0x000000ffff0b7224 */ /* 0x000fc800000e0604 */
[----:B------:R-:W-:-:S04]  /*10310*/  IMAD.WIDE.U32 R4, R11, UR16, RZ ;  /* 0x000000100b047c25 */ /* 0x000fc8000f8e00ff */
[----:B------:R-:W-:-:S04]  /*10320*/  IMAD.WIDE.U32 R4, P0, R3, UR17, R4 ;  /* 0x0000001103047c25 */ /* 0x000fc8000f800004 */
[----:B------:R-:W-:-:S04]  /*10330*/  IMAD.WIDE.U32 R2, R3, UR16, RZ ;  /* 0x0000001003027c25 */ /* 0x000fc8000f8e00ff */
[----:B------:R-:W-:Y:S01]  /*10340*/  IMAD.MOV.U32 R2, RZ, RZ, R5 ;  /* 0x000000ffff027224 */ /* 0x000fe200078e0005 */
[----:B------:R-:W-:Y:S01]  /*10350*/  IADD3 RZ, P1, R3, R4, RZ ;  /* 0x0000000403ff7210 */ /* 0x000fe20007f3e0ff */
[----:B------:R-:W-:-:S04]  /*10360*/  IMAD.X R3, RZ, RZ, RZ, P0 ;  /* 0x000000ffff037224 */ /* 0x000fc800000e06ff */
[----:B------:R-:W-:-:S08]  /*10370*/  IMAD.WIDE.U32.X R2, R11, UR17, R2, P1 ;  /* 0x000000110b027c25 */ /* 0x000fd000088e0402 */
.L_x_311:
[----:B------:R-:W-:Y:S01]  /*10380*/  ULDC UR8, c[0x0][0x648] ;  /* 0x0001920000087ab9 */ /* 0x000fe20000000800 */
[----:B------:R-:W-:Y:S01]  /*10390*/  IMAD.MOV R15, RZ, RZ, -R15 ;  /* 0x000000ffff0f7224 */ /* 0x000fe200078e0a0f */
[----:B------:R-:W-:Y:S01]  /*103a0*/  SHF.R.U64 R3, R2, UR8, R3 ;  /* 0x0000000802037c19 */ /* 0x000fe20008001203 */
[----:B------:R-:W-:Y:S01]  /*103b0*/  ULDC UR8, c[0x0][0x638] ;  /* 0x00018e0000087ab9 */ /* 0x000fe20000000800 */
[----:B------:R-:W-:Y:S01]  /*103c0*/  LOP3.LUT R2, R14, UR14, RZ, 0xc0, !PT ;  /* 0x0000000e0e027c12 */ /* 0x000fe2000f8ec0ff */
[----:B0-----:R-:W-:Y:S01]  /*103d0*/  @P4 IMAD R17, R13, R15, R10 ;  /* 0x0000000f0d114224 */ /* 0x001fe200078e020a */
[----:B------:R-:W-:Y:S01]  /*103e0*/  LOP3.LUT R7, R7, UR4, RZ, 0xc0, !PT ;  /* 0x0000000407077c12 */ /* 0x000fe2000f8ec0ff */
[----:B------:R-:W-:Y:S01]  /*103f0*/  IMAD.MOV R5, RZ, RZ, -R3 ;  /* 0x000000ffff057224 */ /* 0x000fe200078e0a03 */
[----:B------:R-:W-:Y:S01]  /*10400*/  ULDC UR9, c[0x0][0x610] ;  /* 0x0001840000097ab9 */ /* 0x000fe20000000800 */
[----:B------:R-:W-:Y:S02]  /*10410*/  IMAD R2, R3, UR5, R2 ;  /* 0x0000000503027c24 */ /* 0x000fe4000f8e0202 */
[----:B------:R-:W-:Y:S01]  /*10420*/  IMAD R12, R5, UR8, R12 ;  /* 0x00000008050c7c24 */ /* 0x000fe2000f8e020c */
[----:B------:R-:W-:Y:S01]  /*10430*/  ULDC UR8, c[0x0][0x600] ;  /* 0x0001800000087ab9 */ /* 0x000fe20000000800 */
[----:B------:R-:W-:-:S02]  /*10440*/  IMAD R5, R2, UR9, R17 ;  /* 0x0000000902057c24 */ /* 0x000fc4000f8e0211 */
[----:B------:R-:W-:Y:S02]  /*10450*/  IMAD R12, R12, UR8, R7 ;  /* 0x000000080c0c7c24 */ /* 0x000fe4000f8e0207 */
[----:B------:R-:W-:-:S03]  /*10460*/  IMAD.MOV.U32 R2, RZ, RZ, 0x1 ;  /* 0x00000001ff027424 */ /* 0x000fc600078e00ff */
[----:B------:R-:W-:Y:S02]  /*10470*/  SEL R7, R12, R5, !P4 ;  /* 0x000000050c077207 */ /* 0x000fe40006000000 */
[----:B------:R-:W-:-:S07]  /*10480*/  SEL R5, R5, R12, !P4 ;  /* 0x0000000c05057207 */ /* 0x000fce0006000000 */
.L_x_309:
[----:B------:R-:W-:Y:S05]  /*10490*/  BSYNC B1 ;  /* 0x0000000000017941 */ /* 0x000fea0003800000 */
.L_x_308:
[----:B------:R-:W-:-:S13]  /*104a0*/  LOP3.LUT P0, RZ, R2, 0xff, RZ, 0xc0, !PT ;  /* 0x000000ff02ff7812 */ /* 0x000fda000780c0ff */
[----:B------:R-:W-:Y:S05]  /*104b0*/  @P0 BRA `(.L_x_312) ;  /* 0xfffffff400140947 */ /* 0x000fea000383ffff */
[----:B------:R-:W-:Y:S05]  /*104c0*/  BSYNC B0 ;  /* 0x0000000000007941 */ /* 0x000fea0003800000 */
.L_x_301:
[----:B------:R-:W-:-:S03]  /*104d0*/  UMOV UR8, 0xffffffff ;  /* 0xffffffff00087882 */ /* 0x000fc60000000000 */
[----:B------:R-:W-:Y:S05]  /*104e0*/  BRA.DIV UR8, `(.L_x_313) ;  /* 0x0000000608287947 */ /* 0x000fea000b800000 */
[----:B------:R-:W-:-:S13]  /*104f0*/  ELECT P0, URZ, PT ;  /* 0x00000000003f782f */ /* 0x000fda0003800000 */
.L_x_327:
[----:B------:R-:W-:Y:S04]  /*10500*/  BSSY B0, `(.L_x_314) ;  /* 0x000002c000007945 */ /* 0x000fe80003800000 */
[----:B------:R-:W-:Y:S05]  /*10510*/  @!P0 BRA `(.L_x_315) ;  /* 0x0000000000a88947 */ /* 0x000fea0003800000 */
[----:B------:R-:W-:-:S04]  /*10520*/  ULOP3.LUT UR8, UR13, 0x2, URZ, 0xfc, !UPT ;  /* 0x000000020d087892 */ /* 0x000fc8000f8efc3f */
[----:B------:R-:W-:-:S06]  /*10530*/  UISETP.NE.AND UP0, UPT, UR8, 0x3, UPT ;  /* 0x000000030800788c */ /* 0x000fcc000bf05270 */
[----:B------:R-:W-:-:S13]  /*10540*/  PLOP3.LUT P0, PT, PT, PT, UP0, 0x80, 0x0 ;  /* 0x000000000000781c */ /* 0x000fda0003f0f008 */
[----:B------:R-:W-:Y:S05]  /*10550*/  @!P0 BRA `(.L_x_316) ;  /* 0x0000000000048947 */ /* 0x000fea0003800000 */
[----:B------:R-:W-:Y:S01]  /*10560*/  BPT.TRAP 0x1 ;  /* 0x000000040000795c */ /* 0x000fe20000300000 */
.L_x_316:
[----:B------:R-:W0:Y:S01]  /*10570*/  S2R R3, SR_CgaCtaId ;  /* 0x0000000000037919 */ /* 0x000e220000008800 */
[----:B------:R-:W-:-:S04]  /*10580*/  MOV R2, 0x400 ;  /* 0x0000040000027802 */ /* 0x000fc80000000f00 */
[----:B0-----:R-:W-:Y:S02]  /*10590*/  LEA R3, R3, R2, 0x18 ;  /* 0x0000000203037211 */ /* 0x001fe400078ec0ff */
[----:B------:R-:W-:-:S03]  /*105a0*/  SHF.L.U32 R2, R0, 0x1f, RZ ;  /* 0x0000001f00027819 */ /* 0x000fc600000006ff */
[----:B------:R-:W-:-:S04]  /*105b0*/  VIADD R3, R3, 0x20 ;  /* 0x0000002003037836 */ /* 0x000fc80000000000 */
[C---:B------:R-:W-:Y:S02]  /*105c0*/  IMAD R7, R8.reuse, 0x8, R3 ;  /* 0x0000000808077824 */ /* 0x040fe400078e0203 */
[----:B------:R-:W-:Y:S02]  /*105d0*/  VIADD R8, R8, 0x1 ;  /* 0x0000000108087836 */ /* 0x000fe40000000000 */
[----:B------:R-:W0:Y:S03]  /*105e0*/  SYNCS.PHASECHK.TRANS64.TRYWAIT P0, [R7+URZ], R2 ;  /* 0x00000002070075a7 */ /* 0x000e26000800017f */
[----:B------:R-:W-:-:S04]  /*105f0*/  ISETP.NE.AND P1, PT, R8, 0x4, PT ;  /* 0x000000040800780c */ /* 0x000fc80003f25270 */
[----:B------:R-:W-:Y:S02]  /*10600*/  SEL R5, RZ, 0x1, P1 ;  /* 0x00000001ff057807 */ /* 0x000fe40000800000 */
[----:B------:R-:W-:Y:S02]  /*10610*/  SEL R8, R8, RZ, P1 ;  /* 0x000000ff08087207 */ /* 0x000fe40000800000 */
[----:B------:R-:W-:-:S03]  /*10620*/  LOP3.LUT R5, R0, R5, RZ, 0x3c, !PT ;  /* 0x0000000500057212 */ /* 0x000fc600078e3cff */
[----:B------:R-:W-:Y:S01]  /*10630*/  IMAD R9, R8, 0x8, R3 ;  /* 0x0000000808097824 */ /* 0x000fe200078e0203 */
[----:B------:R-:W-:Y:S01]  /*10640*/  SHF.L.U32 R4, R5, 0x1f, RZ ;  /* 0x0000001f05047819 */ /* 0x000fe200000006ff */
[----:B0-----:R-:W-:Y:S06]  /*10650*/  @!P0 BRA `(.L_x_317) ;  /* 0x0000000000ec8947 */ /* 0x001fec0003800000 */
.L_x_328:
[----:B------:R-:W1:Y:S01]  /*10660*/  SYNCS.PHASECHK.TRANS64.TRYWAIT P0, [R9+URZ], R4 ;  /* 0x00000004090075a7 */ /* 0x000e62000800017f */
[----:B------:R-:W-:-:S05]  /*10670*/  VIADD R0, R8, 0x1 ;  /* 0x0000000108007836 */ /* 0x000fca0000000000 */
[----:B------:R-:W-:-:S04]  /*10680*/  ISETP.NE.AND P1, PT, R0, 0x4, PT ;  /* 0x000000040000780c */ /* 0x000fc80003f25270 */
[----:B0-----:R-:W-:Y:S02]  /*10690*/  SEL R2, RZ, 0x1, P1 ;  /* 0x00000001ff027807 */ /* 0x001fe40000800000 */
[----:B------:R-:W-:Y:S02]  /*106a0*/  SEL R0, R0, RZ, P1 ;  /* 0x000000ff00007207 */ /* 0x000fe40000800000 */
[----:B------:R-:W-:-:S03]  /*106b0*/  LOP3.LUT R7, R5, R2, RZ, 0x3c, !PT ;  /* 0x0000000205077212 */ /* 0x000fc600078e3cff */
[----:B------:R-:W-:Y:S01]  /*106c0*/  IMAD R6, R0, 0x8, R3 ;  /* 0x0000000800067824 */ /* 0x000fe200078e0203 */
[----:B------:R-:W-:Y:S01]  /*106d0*/  SHF.L.U32 R5, R7, 0x1f, RZ ;  /* 0x0000001f07057819 */ /* 0x000fe200000006ff */
[----:B-1----:R-:W-:Y:S06]  /*106e0*/  @!P0 BRA `(.L_x_318) ;  /* 0x0000000000dc8947 */ /* 0x002fec0003800000 */
.L_x_329:
[----:B------:R-:W1:Y:S01]  /*106f0*/  SYNCS.PHASECHK.TRANS64.TRYWAIT P0, [R6+URZ], R5 ;  /* 0x00000005060075a7 */ /* 0x000e62000800017f */
[----:B------:R-:W-:-:S05]  /*10700*/  VIADD R0, R0, 0x1 ;  /* 0x0000000100007836 */ /* 0x000fca0000000000 */
[----:B------:R-:W-:-:S04]  /*10710*/  ISETP.NE.AND P1, PT, R0, 0x4, PT ;  /* 0x000000040000780c */ /* 0x000fc80003f25270 */
[----:B------:R-:W-:Y:S02]  /*10720*/  SEL R2, RZ, 0x1, P1 ;  /* 0x00000001ff027807 */ /* 0x000fe40000800000 */
[----:B------:R-:W-:Y:S02]  /*10730*/  SEL R0, R0, RZ, P1 ;  /* 0x000000ff00007207 */ /* 0x000fe40000800000 */
[----:B------:R-:W-:Y:S01]  /*10740*/  LOP3.LUT R2, R7, R2, RZ, 0x3c, !PT ;  /* 0x0000000207027212 */ /* 0x000fe200078e3cff */
[----:B-1----:R-:W-:Y:S06]  /*10750*/  @!P0 BRA `(.L_x_319) ;  /* 0x0000000000d48947 */ /* 0x002fec0003800000 */
.L_x_330:
[----:B------:R-:W-:Y:S01]  /*10760*/  IMAD R3, R0, 0x8, R3 ;  /* 0x0000000800037824 */ /* 0x000fe200078e0203 */
[----:B------:R-:W-:-:S07]  /*10770*/  SHF.L.U32 R0, R2, 0x1f, RZ ;  /* 0x0000001f02007819 */ /* 0x000fce00000006ff */
.L_x_320:
[----:B--2---:R2:W3:Y:S02]  /*10780*/  SYNCS.PHASECHK.TRANS64.TRYWAIT P0, [R3+URZ], R0 ;  /* 0x00000000030075a7 */ /* 0x0044e4000800017f */
[----:B---3--:R-:W-:Y:S05]  /*10790*/  @!P0 NANOSLEEP.SYNCS 0x989680 ;  /* 0x009896800000895d */ /* 0x008fea0003900000 */
[----:B------:R-:W3:Y:S02]  /*107a0*/  @!P0 SYNCS.PHASECHK.TRANS64 P0, [R3+URZ], R0 ;  /* 0x00000000030085a7 */ /* 0x000ee4000800007f */
[----:B---3--:R-:W-:Y:S05]  /*107b0*/  @!P0 BRA `(.L_x_320) ;  /* 0xfffffffc00f08947 */ /* 0x008fea000383ffff */
.L_x_315:
[----:B------:R-:W-:Y:S05]  /*107c0*/  BSYNC B0 ;  /* 0x0000000000007941 */ /* 0x000fea0003800000 */
.L_x_314:
[----:B------:R-:W-:Y:S05]  /*107d0*/  EXIT ;  /* 0x000000000000794d */ /* 0x000fea0003800000 */
.L_x_21:
[----:B-1----:R-:W-:-:S04]  /*107e0*/  IMAD.U32 R3, RZ, RZ, UR6 ;  /* 0x00000006ff037e24 */ /* 0x002fc8000f8e00ff */
[----:B------:R1:W2:Y:S03]  /*107f0*/  SYNCS.PHASECHK.TRANS64.TRYWAIT P0, [R3+URZ], R0 ;  /* 0x00000000030075a7 */ /* 0x0002a6000800017f */
[----:B--2---:R-:W-:Y:S05]  /*10800*/  @!P0 NANOSLEEP.SYNCS 0x989680 ;  /* 0x009896800000895d */ /* 0x004fea0003900000 */
[----:B------:R-:W2:Y:S02]  /*10810*/  @!P0 SYNCS.PHASECHK.TRANS64 P0, [R3+URZ], R0 ;  /* 0x00000000030085a7 */ /* 0x000ea4000800007f */
[----:B--2---:R-:W-:Y:S05]  /*10820*/  @!P0 BRA `(.L_x_21) ;  /* 0xfffffffc00ec8947 */ /* 0x004fea000383ffff */
[----:B------:R-:W-:Y:S05]  /*10830*/  BRA `(.L_x_20) ;  /* 0xffffff1400807947 */ /* 0x000fea000383ffff */
.L_x_27:
[----:B-----5:R2:W-:Y:S02]  /*10840*/  STL [R1+0x88], R0 ;  /* 0x0000880001007387 */ /* 0x0205e40000100800 */
[----:B--2---:R-:W-:-:S04]  /*10850*/  IMAD.U32 R0, RZ, RZ, UR16 ;  /* 0x00000010ff007e24 */ /* 0x004fc8000f8e00ff */
[----:B------:R2:W3:Y:S03]  /*10860*/  SYNCS.PHASECHK.TRANS64.TRYWAIT P0, [R0+URZ], R229 ;  /* 0x000000e5000075a7 */ /* 0x0004e6000800017f */
[----:B---3--:R-:W-:Y:S05]  /*10870*/  @!P0 NANOSLEEP.SYNCS 0x989680 ;  /* 0x009896800000895d */ /* 0x008fea0003900000 */
[----:B------:R2:W3:Y:S02]  /*10880*/  @!P0 SYNCS.PHASECHK.TRANS64 P0, [R0+URZ], R229 ;  /* 0x000000e5000085a7 */ /* 0x0004e4000800007f */
[----:B--2---:R2:W5:Y:S02]  /*10890*/  LDL.LU R0, [R1+0x88] ;  /* 0x0000880001007983 */ /* 0x0045640000300800 */
[----:B--23--:R-:W-:Y:S05]  /*108a0*/  @!P0 BRA `(.L_x_27) ;  /* 0xfffffffc00e48947 */ /* 0x00cfea000383ffff */
[----:B------:R-:W-:Y:S05]  /*108b0*/  BRA `(.L_x_26) ;  /* 0xffffff28004c7947 */ /* 0x000fea000383ffff */
.L_x_302:
[----:B------:R-:W-:Y:S01]  /*108c0*/  BSSY B1, `(.L_x_321) ;  /* 0x0000006000017945 */ /* 0x000fe20003800000 */
[----:B------:R-:W-:-:S07]  /*108d0*/  IMAD.MOV.U32 R2, RZ, RZ, -0x1 ;  /* 0xffffffffff027424 */ /* 0x000fce00078e00ff */
[----:B------:R-:W-:Y:S05]  /*108e0*/  WARPSYNC.COLLECTIVE R2, `(.L_x_322) ;  /* 0x00000000020c7348 */ /* 0x000fea0003c00000 */
[----:B------:R-:W-:Y:S02]  /*108f0*/  ELECT P0, UR62, PT ;  /* 0x00000000003e782f */ /* 0x000fe40003800000 */
[----:B------:R-:W-:Y:S01]  /*10900*/  MOV R2, UR62 ;  /* 0x0000003e00027c02 */ /* 0x000fe20008000f00 */
[----:B------:R-:W-:Y:S10]  /*10910*/  ENDCOLLECTIVE ;  /* 0x000000000000791b */ /* 0x000ff40003800000 */
.L_x_322:
[----:B------:R-:W-:Y:S05]  /*10920*/  BSYNC B1 ;  /* 0x0000000000017941 */ /* 0x000fea0003800000 */
.L_x_321:
[----:B------:R-:W-:Y:S05]  /*10930*/  BRA `(.L_x_323) ;  /* 0xfffffff000007947 */ /* 0x000fea000383ffff */
.L_x_305:
[----:B0-----:R0:W2:Y:S02]  /*10940*/  SYNCS.PHASECHK.TRANS64.TRYWAIT P0, [R11+URZ+0x20], R4 ;  /* 0x000020040b0075a7 */ /* 0x0010a4000800017f */
[----:B--2---:R-:W-:Y:S05]  /*10950*/  @!P0 NANOSLEEP.SYNCS 0x989680 ;  /* 0x009896800000895d */ /* 0x004fea0003900000 */
[----:B------:R-:W2:Y:S02]  /*10960*/  @!P0 SYNCS.PHASECHK.TRANS64 P0, [R11+URZ+0x20], R4 ;  /* 0x000020040b0085a7 */ /* 0x000ea4000800007f */
[----:B--2---:R-:W-:Y:S05]  /*10970*/  @!P0 BRA `(.L_x_305) ;  /* 0xfffffffc00f08947 */ /* 0x004fea000383ffff */
[----:B------:R-:W-:Y:S05]  /*10980*/  BRA `(.L_x_324) ;  /* 0xfffffff000407947 */ /* 0x000fea000383ffff */
.L_x_313:
[----:B------:R-:W-:Y:S01]  /*10990*/  BSSY B0, `(.L_x_325) ;  /* 0x0000006000007945 */ /* 0x000fe20003800000 */
[----:B------:R-:W-:-:S07]  /*109a0*/  IMAD.MOV.U32 R2, RZ, RZ, -0x1 ;  /* 0xffffffffff027424 */ /* 0x000fce00078e00ff */
[----:B------:R-:W-:Y:S05]  /*109b0*/  WARPSYNC.COLLECTIVE R2, `(.L_x_326) ;  /* 0x00000000020c7348 */ /* 0x000fea0003c00000 */
[----:B------:R-:W-:Y:S02]  /*109c0*/  ELECT P0, UR62, PT ;  /* 0x00000000003e782f */ /* 0x000fe40003800000 */
[----:B------:R-:W-:Y:S01]  /*109d0*/  MOV R2, UR62 ;  /* 0x0000003e00027c02 */ /* 0x000fe20008000f00 */
[----:B------:R-:W-:Y:S10]  /*109e0*/  ENDCOLLECTIVE ;  /* 0x000000000000791b */ /* 0x000ff40003800000 */
.L_x_326:
[----:B------:R-:W-:Y:S05]  /*109f0*/  BSYNC B0 ;  /* 0x0000000000007941 */ /* 0x000fea0003800000 */
.L_x_325:
[----:B------:R-:W-:Y:S05]  /*10a00*/  BRA `(.L_x_327) ;  /* 0xfffffff800bc7947 */ /* 0x000fea000383ffff */
.L_x_317:
[----:B0-----:R0:W1:Y:S02]  /*10a10*/  SYNCS.PHASECHK.TRANS64.TRYWAIT P0, [R7+URZ], R2 ;  /* 0x00000002070075a7 */ /* 0x001064000800017f */
[----:B-1----:R-:W-:Y:S05]  /*10a20*/  @!P0 NANOSLEEP.SYNCS 0x989680 ;  /* 0x009896800000895d */ /* 0x002fea0003900000 */
[----:B------:R-:W1:Y:S02]  /*10a30*/  @!P0 SYNCS.PHASECHK.TRANS64 P0, [R7+URZ], R2 ;  /* 0x00000002070085a7 */ /* 0x000e64000800007f */
[----:B-1----:R-:W-:Y:S05]  /*10a40*/  @!P0 BRA `(.L_x_317) ;  /* 0xfffffffc00f08947 */ /* 0x002fea000383ffff */
[----:B------:R-:W-:Y:S05]  /*10a50*/  BRA `(.L_x_328) ;  /* 0xfffffffc00007947 */ /* 0x000fea000383ffff */
.L_x_318:
[----:B0-----:R0:W1:Y:S02]  /*10a60*/  SYNCS.PHASECHK.TRANS64.TRYWAIT P0, [R9+URZ], R4 ;  /* 0x00000004090075a7 */ /* 0x001064000800017f */
[----:B-1----:R-:W-:Y:S05]  /*10a70*/  @!P0 NANOSLEEP.SYNCS 0x989680 ;  /* 0x009896800000895d */ /* 0x002fea0003900000 */
[----:B------:R-:W1:Y:S02]  /*10a80*/  @!P0 SYNCS.PHASECHK.TRANS64 P0, [R9+URZ], R4 ;  /* 0x00000004090085a7 */ /* 0x000e64000800007f */
[----:B-1----:R-:W-:Y:S05]  /*10a90*/  @!P0 BRA `(.L_x_318) ;  /* 0xfffffffc00f08947 */ /* 0x002fea000383ffff */
[----:B------:R-:W-:Y:S05]  /*10aa0*/  BRA `(.L_x_329) ;  /* 0xfffffffc00107947 */ /* 0x000fea000383ffff */
.L_x_319:
[----:B-1----:R1:W2:Y:S02]  /*10ab0*/  SYNCS.PHASECHK.TRANS64.TRYWAIT P0, [R6+URZ], R5 ;  /* 0x00000005060075a7 */ /* 0x0022a4000800017f */
[----:B--2---:R-:W-:Y:S05]  /*10ac0*/  @!P0 NANOSLEEP.SYNCS 0x989680 ;  /* 0x009896800000895d */ /* 0x004fea0003900000 */
[----:B------:R-:W2:Y:S02]  /*10ad0*/  @!P0 SYNCS.PHASECHK.TRANS64 P0, [R6+URZ], R5 ;  /* 0x00000005060085a7 */ /* 0x000ea4000800007f */
[----:B--2---:R-:W-:Y:S05]  /*10ae0*/  @!P0 BRA `(.L_x_319) ;  /* 0xfffffffc00f08947 */ /* 0x004fea000383ffff */
[----:B------:R-:W-:Y:S05]  /*10af0*/  BRA `(.L_x_330) ;  /* 0xfffffffc00187947 */ /* 0x000fea000383ffff */
.L_x_331:
[----:B------:R-:W-:-:S00]  /*10b00*/  BRA `(.L_x_331) ;  /* 0xfffffffc00fc7947 */ /* 0x000fc0000383ffff */
[----:B------:R-:W-:-:S00]  /*10b10*/  NOP ;  /* 0x0000000000007918 */ /* 0x000fc00000000000 */
        /* <DEDUP_REMOVED lines=14> */
.L_x_332:


//--------------------- .nv.shared._ZN7cutlass13device_kernelINS_4gemm6kernel13GemmUniversalIN4cute5tupleIJiiiiEEENS1_10collective13CollectiveMmaINS1_37MainloopSm90TmaGmmaWarpSpecializedFP8ILi4ENS5_IJNS4_1CILi4EEESB_NSA_ILi1EEEEEENS1_35KernelTmaWarpSpecializedCooperativeEEENS5_IJNSA_ILi256EEENSA_ILi128EEESH_EEENS_12float_e4m3_tENS5_IJlSC_lEEESJ_SK_NS4_8TiledMMAINS4_8MMA_AtomIJNS4_4SM904GMMA31MMA_64x128x32_F32E4M3E4M3_SS_TNILNSO_7ScaleInE1ELSQ_1EEEEEENS4_6LayoutINS5_IJNSA_ILi2EEESC_SC_EEENS5_IJSC_NSA_ILi0EEESW_EEEEENS5_IJNS4_10UnderscoreESZ_SZ_EEEEENS4_23SM90_TMA_LOAD_MULTICASTENS4_14ComposedLayoutINS4_7SwizzleILi3ELi4ELi3EEENS4_18smem_ptr_flag_bitsILi8EEENST_INS5_IJNSA_ILi8EEESH_EEENS5_IJSH_SC_EEEEEEEvNS4_8identityES12_S1C_vS1D_EENS_8epilogue10collective6detail29Sm90TmaWarpSpecializedAdapterINS1G_15DefaultEpilogueISJ_SK_SK_NS1F_6thread17LinearCombinationISJ_Li1EffLNS1K_9ScaleType4KindE0ELNS_15FloatRoundStyleE2ESJ_EENS1_15EpilogueDefaultEEEEEvvEEEEvNT_6ParamsE --------------------------
	.section	.nv.shared._ZN7cutlass13device_kernelINS_4gemm6kernel13GemmUniversalIN4cute5tupleIJiiiiEEENS1_10collective13CollectiveMmaINS1_37MainloopSm90TmaGmmaWarpSpecializedFP8ILi4ENS5_IJNS4_1CILi4EEESB_NSA_ILi1EEEEEENS1_35KernelTmaWarpSpecializedCooperativeEEENS5_IJNSA_ILi256EEENSA_ILi128EEESH_EEENS_12float_e4m3_tENS5_IJlSC_lEEESJ_SK_NS4_8TiledMMAINS4_8MMA_AtomIJNS4_4SM904GMMA31MMA_64x128x32_F32E4M3E4M3_SS_TNILNSO_7ScaleInE1ELSQ_1EEEEEENS4_6LayoutINS5_IJNSA_ILi2EEESC_SC_EEENS5_IJSC_NSA_ILi0EEESW_EEEEENS5_IJNS4_10UnderscoreESZ_SZ_EEEEENS4_23SM90_TMA_LOAD_MULTICASTENS4_14ComposedLayoutINS4_7SwizzleILi3ELi4ELi3EEENS4_18smem_ptr_flag_bitsILi8EEENST_INS5_IJNSA_ILi8EEESH_EEENS5_IJSH_SC_EEEEEEEvNS4_8identityES12_S1C_vS1D_EENS_8epilogue10collective6detail29Sm90TmaWarpSpecializedAdapterINS1G_15DefaultEpilogueISJ_SK_SK_NS1F_6thread17LinearCombinationISJ_Li1EffLNS1K_9ScaleType4KindE0ELNS_15FloatRoundStyleE2ESJ_EENS1_15EpilogueDefaultEEEEEvvEEEEvNT_6ParamsE,"aw",@nobits
	.sectionflags	@""
	.align	16
	.zero		1024


//--------------------- .nv.shared.reserved.0     --------------------------
	.section	.nv.shared.reserved.0,"aw",@nobits
	.weak		__nv_reservedSMEM_offset_0_alias
	.size		__nv_reservedSMEM_offset_0_alias, 0, 0
	.other		__nv_reservedSMEM_offset_0_alias,@"STO_CUDA_RESERVED_SHARED STV_DEFAULT"
__nv_reservedSMEM_offset_0_alias:
	.zero		0


//--------------------- .nv.global                --------------------------
	.section	.nv.global,"aw",@nobits
.nv.global:
	.type		_ZN40_INTERNAL_b305f51b_4_k_cu_f1a5fb33_185554cute1_E,@object
	.size		_ZN40_INTERNAL_b305f51b_4_k_cu_f1a5fb33_185554cute1_E,(_ZN40_INTERNAL_b305f51b_4_k_cu_f1a5fb33_185554cuda3std3__45__cpo6cbeginE - _ZN40_INTERNAL_b305f51b_4_k_cu_f1a5fb33_185554cute1_E)
_ZN40_INTERNAL_b305f51b_4_k_cu_f1a5fb33_185554cute1_E:
	.zero		1
	.type		_ZN40_INTERNAL_b305f51b_4_k_cu_f1a5fb33_185554cuda3std3__45__cpo6cbeginE,@object
	.size		_ZN40_INTERNAL_b305f51b_4_k_cu_f1a5fb33_185554cuda3std3__45__cpo6cbeginE,(_ZN40_INTERNAL_b305f51b_4_k_cu_f1a5fb33_185554cuda3std3__48in_placeE - _ZN40_INTERNAL_b305f51b_4_k_cu_f1a5fb33_185554cuda3std3__45__cpo6cbeginE)
_ZN40_INTERNAL_b305f51b_4_k_cu_f1a5fb33_185554cuda3std3__45__cpo6cbeginE:
	.zero		1
	.type		_ZN40_INTERNAL_b305f51b_4_k_cu_f1a5fb33_185554cuda3std3__48in_placeE,@object
	.size		_ZN40_INTERNAL_b305f51b_4_k_cu_f1a5fb33_185554cuda3std3__48in_placeE,(_ZN40_INTERNAL_b305f51b_4_k_cu_f1a5fb33_185554cuda3std6ranges3__45__cpo9iter_moveE - _ZN40_INTERNAL_b305f51b_4_k_cu_f1a5fb33_185554cuda3std3__48in_placeE)
_ZN40_INTERNAL_b305f51b_4_k_cu_f1a5fb33_185554cuda3std3__48in_placeE:
	.zero		1
	.type		_ZN40_INTERNAL_b305f51b_4_k_cu_f1a5fb33_185554cuda3std6ranges3__45__cpo9iter_moveE,@object
	.size		_ZN40_INTERNAL_b305f51b_4_k_cu_f1a5fb33_185554cuda3std6ranges3__45__cpo9iter_moveE,(_ZN40_INTERNAL_b305f51b_4_k_cu_f1a5fb33_185554cuda3std3__45__cpo5beginE - _ZN40_INTERNAL_b305f51b_4_k_cu_f1a5fb33_185554cuda3std6ranges3__45__cpo9iter_moveE)
_ZN40_INTERNAL_b305f51b_4_k_cu_f1a5fb33_185554cuda3std6ranges3__45__cpo9iter_moveE:
	.zero		1
	.type		_ZN40_INTERNAL_b305f51b_4_k_cu_f1a5fb33_185554cuda3std3__45__cpo5beginE,@object
	.size		_ZN40_INTERNAL_b305f51b_4_k_cu_f1a5fb33_185554cuda3std3__45__cpo5beginE,(_ZN40_INTERNAL_b305f51b_4_k_cu_f1a5fb33_185554cuda3std3__442_GLOBAL__N__b305f51b_4_k_cu_f1a5fb33_185556ignoreE - _ZN40_INTERNAL_b305f51b_4_k_cu_f1a5fb33_185554cuda3std3__45__cpo5beginE)
_ZN40_INTERNAL_b305f51b_4_k_cu_f1a5fb33_185554cuda3std3__45__cpo5beginE:
	.zero		1
	.type		_ZN40_INTERNAL_b305f51b_4_k_cu_f1a5fb33_185554cuda3std3__442_GLOBAL__N__b305f51b_4_k_cu_f1a5fb33_185556ignoreE,@object
	.size		_ZN40_INTERNAL_b305f51b_4_k_cu_f1a5fb33_185554cuda3std3__442_GLOBAL__N__b305f51b_4_k_cu_f1a5fb33_185556ignoreE,(_ZN40_INTERNAL_b305f51b_4_k_cu_f1a5fb33_185554cute7productE - _ZN40_INTERNAL_b305f51b_4_k_cu_f1a5fb33_185554cuda3std3__442_GLOBAL__N__b305f51b_4_k_cu_f1a5fb33_185556ignoreE)
_ZN40_INTERNAL_b305f51b_4_k_cu_f1a5fb33_185554cuda3std3__442_GLOBAL__N__b305f51b_4_k_cu_f1a5fb33_185556ignoreE:
	.zero		1
	.type		_ZN40_INTERNAL_b305f51b_4_k_cu_f1a5fb33_185554cute7productE,@object
	.size		_ZN40_INTERNAL_b305f51b_4_k_cu_f1a5fb33_185554cute7productE,(_ZN40_INTERNAL_b305f51b_4_k_cu_f1a5fb33_185554cuda3std3__45__cpo3endE - _ZN40_INTERNAL_b305f51b_4_k_cu_f1a5fb33_185554cute7productE)
_ZN40_INTERNAL_b305f51b_4_k_cu_f1a5fb33_185554cute7productE:
	.zero		1
	.type		_ZN40_INTERNAL_b305f51b_4_k_cu_f1a5fb33_185554cuda3std3__45__cpo3endE,@object
	.size		_ZN40_INTERNAL_b305f51b_4_k_cu_f1a5fb33_185554cuda3std3__45__cpo3endE,(_ZN40_INTERNAL_b305f51b_4_k_cu_f1a5fb33_185554cuda3std3__419piecewise_constructE - _ZN40_INTERNAL_b305f51b_4_k_cu_f1a5fb33_185554cuda3std3__45__cpo3endE)
_ZN40_INTERNAL_b305f51b_4_k_cu_f1a5fb33_185554cuda3std3__45__cpo3endE:
	.zero		1
	.type		_ZN40_INTERNAL_b305f51b_4_k_cu_f1a5fb33_185554cuda3std3__419piecewise_constructE,@object
	.size		_ZN40_INTERNAL_b305f51b_4_k_cu_f1a5fb33_185554cuda3std3__419piecewise_constructE,(_ZN40_INTERNAL_b305f51b_4_k_cu_f1a5fb33_185554cuda3std3__45__cpo4cendE - _ZN40_INTERNAL_b305f51b_4_k_cu_f1a5fb33_185554cuda3std3__419piecewise_constructE)
_ZN40_INTERNAL_b305f51b_4_k_cu_f1a5fb33_185554cuda3std3__419piecewise_constructE:
	.zero		1
	.type		_ZN40_INTERNAL_b305f51b_4_k_cu_f1a5fb33_185554cuda3std3__45__cpo4cendE,@object
	.size		_ZN40_INTERNAL_b305f51b_4_k_cu_f1a5fb33_185554cuda3std3__45__cpo4cendE,(_ZN40_INTERNAL_b305f51b_4_k_cu_f1a5fb33_185554cuda3std6ranges3__45__cpo4swapE - _ZN40_INTERNAL_b305f51b_4_k_cu_f1a5fb33_185554cuda3std3__45__cpo4cendE)
_ZN40_INTERNAL_b305f51b_4_k_cu_f1a5fb33_185554cuda3std3__45__cpo4cendE:
	.zero		1
	.type		_ZN40_INTERNAL_b305f51b_4_k_cu_f1a5fb33_185554cuda3std6ranges3__45__cpo4swapE,@object
	.size		_ZN40_INTERNAL_b305f51b_4_k_cu_f1a5fb33_185554cuda3std6ranges3__45__cpo4swapE,(.L_7 - _ZN40_INTERNAL_b305f51b_4_k_cu_f1a5fb33_185554cuda3std6ranges3__45__cpo4swapE)
_ZN40_INTERNAL_b305f51b_4_k_cu_f1a5fb33_185554cuda3std6ranges3__45__cpo4swapE:
	.zero		1
.L_7:


//--------------------- .nv.constant0._ZN7cutlass13device_kernelINS_4gemm6kernel13GemmUniversalIN4cute5tupleIJiiiiEEENS1_10collective13CollectiveMmaINS1_37MainloopSm90TmaGmmaWarpSpecializedFP8ILi4ENS5_IJNS4_1CILi4EEESB_NSA_ILi1EEEEEENS1_35KernelTmaWarpSpecializedCooperativeEEENS5_IJNSA_ILi256EEENSA_ILi128EEESH_EEENS_12float_e4m3_tENS5_IJlSC_lEEESJ_SK_NS4_8TiledMMAINS4_8MMA_AtomIJNS4_4SM904GMMA31MMA_64x128x32_F32E4M3E4M3_SS_TNILNSO_7ScaleInE1ELSQ_1EEEEEENS4_6LayoutINS5_IJNSA_ILi2EEESC_SC_EEENS5_IJSC_NSA_ILi0EEESW_EEEEENS5_IJNS4_10UnderscoreESZ_SZ_EEEEENS4_23SM90_TMA_LOAD_MULTICASTENS4_14ComposedLayoutINS4_7SwizzleILi3ELi4ELi3EEENS4_18smem_ptr_flag_bitsILi8EEENST_INS5_IJNSA_ILi8EEESH_EEENS5_IJSH_SC_EEEEEEEvNS4_8identityES12_S1C_vS1D_EENS_8epilogue10collective6detail29Sm90TmaWarpSpecializedAdapterINS1G_15DefaultEpilogueISJ_SK_SK_NS1F_6thread17LinearCombinationISJ_Li1EffLNS1K_9ScaleType4KindE0ELNS_15FloatRoundStyleE2ESJ_EENS1_15EpilogueDefaultEEEEEvvEEEEvNT_6ParamsE --------------------------
	.section	.nv.constant0._ZN7cutlass13device_kernelINS_4gemm6kernel13GemmUniversalIN4cute5tupleIJiiiiEEENS1_10collective13CollectiveMmaINS1_37MainloopSm90TmaGmmaWarpSpecializedFP8ILi4ENS5_IJNS4_1CILi4EEESB_NSA_ILi1EEEEEENS1_35KernelTmaWarpSpecializedCooperativeEEENS5_IJNSA_ILi256EEENSA_ILi128EEESH_EEENS_12float_e4m3_tENS5_IJlSC_lEEESJ_SK_NS4_8TiledMMAINS4_8MMA_AtomIJNS4_4SM904GMMA31MMA_64x128x32_F32E4M3E4M3_SS_TNILNSO_7ScaleInE1ELSQ_1EEEEEENS4_6LayoutINS5_IJNSA_ILi2EEESC_SC_EEENS5_IJSC_NSA_ILi0EEESW_EEEEENS5_IJNS4_10UnderscoreESZ_SZ_EEEEENS4_23SM90_TMA_LOAD_MULTICASTENS4_14ComposedLayoutINS4_7SwizzleILi3ELi4ELi3EEENS4_18smem_ptr_flag_bitsILi8EEENST_INS5_IJNSA_ILi8EEESH_EEENS5_IJSH_SC_EEEEEEEvNS4_8identityES12_S1C_vS1D_EENS_8epilogue10collective6detail29Sm90TmaWarpSpecializedAdapterINS1G_15DefaultEpilogueISJ_SK_SK_NS1F_6thread17LinearCombinationISJ_Li1EffLNS1K_9ScaleType4KindE0ELNS_15FloatRoundStyleE2ESJ_EENS1_15EpilogueDefaultEEEEEvvEEEEvNT_6ParamsE,"a",@progbits
	.sectionflags	@""
	.align	4
.nv.constant0._ZN7cutlass13device_kernelINS_4gemm6kernel13GemmUniversalIN4cute5tupleIJiiiiEEENS1_10collective13CollectiveMmaINS1_37MainloopSm90TmaGmmaWarpSpecializedFP8ILi4ENS5_IJNS4_1CILi4EEESB_NSA_ILi1EEEEEENS1_35KernelTmaWarpSpecializedCooperativeEEENS5_IJNSA_ILi256EEENSA_ILi128EEESH_EEENS_12float_e4m3_tENS5_IJlSC_lEEESJ_SK_NS4_8TiledMMAINS4_8MMA_AtomIJNS4_4SM904GMMA31MMA_64x128x32_F32E4M3E4M3_SS_TNILNSO_7ScaleInE1ELSQ_1EEEEEENS4_6LayoutINS5_IJNSA_ILi2EEESC_SC_EEENS5_IJSC_NSA_ILi0EEESW_EEEEENS5_IJNS4_10UnderscoreESZ_SZ_EEEEENS4_23SM90_TMA_LOAD_MULTICASTENS4_14ComposedLayoutINS4_7SwizzleILi3ELi4ELi3EEENS4_18smem_ptr_flag_bitsILi8EEENST_INS5_IJNSA_ILi8EEESH_EEENS5_IJSH_SC_EEEEEEEvNS4_8identityES12_S1C_vS1D_EENS_8epilogue10collective6detail29Sm90TmaWarpSpecializedAdapterINS1G_15DefaultEpilogueISJ_SK_SK_NS1F_6thread17LinearCombinationISJ_Li1EffLNS1K_9ScaleType4KindE0ELNS_15FloatRoundStyleE2ESJ_EENS1_15EpilogueDefaultEEEEEvvEEEEvNT_6ParamsE:
	.zero		1664


//--------------------- SYMBOLS --------------------------

	.type		.nv.reservedSmem.offset0,@object
	.size		.nv.reservedSmem.offset0,0x4
